	.target	sm_100a

	.elftype	@"ET_EXEC"


//--------------------- .note.nv.tkinfo           --------------------------
	.section	.note.nv.tkinfo,"",@"SHT_NOTE"
	.sectionflags	@"SHF_NOTE_NV_TKINFO"
	.tkinfo
        /*0018*/ 	.word	0x00000002
        /*0030*/ 	.string	""
        /*0030*/ 	.string	"ptxas"
        /*0030*/ 	.string	"Cuda compilation tools, release 13.0, V13.0.88"
        /*0030*/ 	.string	"Build cuda_13.0.r13.0/compiler.36424714_0"
        /*0030*/ 	.string	"-arch sm_100a -m 64 "



//--------------------- .note.nv.cuinfo           --------------------------
	.section	.note.nv.cuinfo,"",@"SHT_NOTE"
	.sectionflags	@"SHF_NOTE_NV_CUINFO"
        /*0018*/ 	.short	0x0002
        /*001a*/ 	.short	0x0064
        /*001c*/ 	.short	0x0082
	.zero		2


//--------------------- .nv.info                  --------------------------
	.section	.nv.info,"",@"SHT_CUDA_INFO"
	.align	4


	//----- nvinfo : EIATTR_REGCOUNT
	.align		4
        /*0000*/ 	.byte	0x04, 0x2f
        /*0002*/ 	.short	(.L_19 - .L_18)
	.align		4
.L_18:
        /*0004*/ 	.word	index@(_ZN7cutlass13device_kernelINS_4gemm6kernel13GemmUniversalIN4cute5tupleIJiiiiEEENS1_10collective13CollectiveMmaINS1_35MainloopSm100TmaUmmaWarpSpecializedILi4ELi2ELi4ENS5_IJNS4_1CILi1EEENSA_ILi2EEESB_EEEEENS5_IJNSA_ILi128EEENSA_ILi64EEESG_EEEaNS5_IJlSB_lEEEaSI_NS4_8TiledMMAINS4_8MMA_AtomIJNS4_15SM100_MMA_S8_SSIaaiLi128ELi64ELNS4_4UMMA5MajorE0ELSN_0ELNSM_8SaturateE0EEEEEENS4_6LayoutINS5_IJSB_SB_SB_EEENS5_IJNSA_ILi0EEEST_ST_EEEEENS5_IJNS4_10UnderscoreESW_SW_EEEEENS4_23SM90_TMA_LOAD_MULTICASTENS4_14ComposedLayoutINS4_7SwizzleILi2ELi4ELi3EEENS4_18smem_ptr_flag_bitsILi8EEENSR_INS5_IJNSA_ILi8EEESG_EEENS5_IJSG_SB_EEEEEEEvNS4_8identityENS4_13SM90_TMA_LOADES19_vS1A_EENS_8epilogue10collective18CollectiveEpilogueINS1D_23Sm100TmaWarpSpecializedILi1ELi1ELi64ELb0ELb0EEEJSH_NS5_IJNSR_ISF_SB_EENSR_ISG_SB_EEEEEaSI_aSI_NS1D_6fusion15FusionCallbacksIS1H_NS1L_17LinearCombinationIaiaiLNS_15FloatRoundStyleE2EEESH_S1K_JEEENS4_5SM1004TMEM4LOAD26SM100_TMEM_LOAD_32dp32b64xES1B_S19_NS4_39AutoVectorizingCopyWithAssumedAlignmentILi128EEENS4_14SM90_TMA_STOREES19_S1W_S1W_EEEvvEEEEvNT_6ParamsE)
        /*0008*/ 	.word	0x0000009c


	//----- nvinfo : EIATTR_FRAME_SIZE
	.align		4
.L_19:
        /*000c*/ 	.byte	0x04, 0x11
        /*000e*/ 	.short	(.L_21 - .L_20)
	.align		4
.L_20:
        /*0010*/ 	.word	index@($__internal_2_$__cuda_sm10x_tcgen05_guardrail_trap_unallocated_columns_being_dealloced)
        /*0014*/ 	.word	0x00000000


	//----- nvinfo : EIATTR_FRAME_SIZE
	.align		4
.L_21:
        /*0018*/ 	.byte	0x04, 0x11
        /*001a*/ 	.short	(.L_23 - .L_22)
	.align		4
.L_22:
        /*001c*/ 	.word	index@($__internal_1_$__cuda_sm10x_tcgen05_guardrail_trap_phase_invalid_during_alloc)
        /*0020*/ 	.word	0x00000000


	//----- nvinfo : EIATTR_FRAME_SIZE
	.align		4
.L_23:
        /*0024*/ 	.byte	0x04, 0x11
        /*0026*/ 	.short	(.L_25 - .L_24)
	.align		4
.L_24:
        /*0028*/ 	.word	index@($__internal_0_$__cuda_sm10x_tcgen05_guardrail_trap_col_being_dealloced_not_returned_by_alloc)
        /*002c*/ 	.word	0x00000000


	//----- nvinfo : EIATTR_FRAME_SIZE
	.align		4
.L_25:
        /*0030*/ 	.byte	0x04, 0x11
        /*0032*/ 	.short	(.L_27 - .L_26)
	.align		4
.L_26:
        /*0034*/ 	.word	index@(_ZN7cutlass13device_kernelINS_4gemm6kernel13GemmUniversalIN4cute5tupleIJiiiiEEENS1_10collective13CollectiveMmaINS1_35MainloopSm100TmaUmmaWarpSpecializedILi4ELi2ELi4ENS5_IJNS4_1CILi1EEENSA_ILi2EEESB_EEEEENS5_IJNSA_ILi128EEENSA_ILi64EEESG_EEEaNS5_IJlSB_lEEEaSI_NS4_8TiledMMAINS4_8MMA_AtomIJNS4_15SM100_MMA_S8_SSIaaiLi128ELi64ELNS4_4UMMA5MajorE0ELSN_0ELNSM_8SaturateE0EEEEEENS4_6LayoutINS5_IJSB_SB_SB_EEENS5_IJNSA_ILi0EEEST_ST_EEEEENS5_IJNS4_10UnderscoreESW_SW_EEEEENS4_23SM90_TMA_LOAD_MULTICASTENS4_14ComposedLayoutINS4_7SwizzleILi2ELi4ELi3EEENS4_18smem_ptr_flag_bitsILi8EEENSR_INS5_IJNSA_ILi8EEESG_EEENS5_IJSG_SB_EEEEEEEvNS4_8identityENS4_13SM90_TMA_LOADES19_vS1A_EENS_8epilogue10collective18CollectiveEpilogueINS1D_23Sm100TmaWarpSpecializedILi1ELi1ELi64ELb0ELb0EEEJSH_NS5_IJNSR_ISF_SB_EENSR_ISG_SB_EEEEEaSI_aSI_NS1D_6fusion15FusionCallbacksIS1H_NS1L_17LinearCombinationIaiaiLNS_15FloatRoundStyleE2EEESH_S1K_JEEENS4_5SM1004TMEM4LOAD26SM100_TMEM_LOAD_32dp32b64xES1B_S19_NS4_39AutoVectorizingCopyWithAssumedAlignmentILi128EEENS4_14SM90_TMA_STOREES19_S1W_S1W_EEEvvEEEEvNT_6ParamsE)
        /*0038*/ 	.word	0x00000000


	//----- nvinfo : EIATTR_MIN_STACK_SIZE
	.align		4
.L_27:
        /*003c*/ 	.byte	0x04, 0x12
        /*003e*/ 	.short	(.L_29 - .L_28)
	.align		4
.L_28:
        /*0040*/ 	.word	index@(_ZN7cutlass13device_kernelINS_4gemm6kernel13GemmUniversalIN4cute5tupleIJiiiiEEENS1_10collective13CollectiveMmaINS1_35MainloopSm100TmaUmmaWarpSpecializedILi4ELi2ELi4ENS5_IJNS4_1CILi1EEENSA_ILi2EEESB_EEEEENS5_IJNSA_ILi128EEENSA_ILi64EEESG_EEEaNS5_IJlSB_lEEEaSI_NS4_8TiledMMAINS4_8MMA_AtomIJNS4_15SM100_MMA_S8_SSIaaiLi128ELi64ELNS4_4UMMA5MajorE0ELSN_0ELNSM_8SaturateE0EEEEEENS4_6LayoutINS5_IJSB_SB_SB_EEENS5_IJNSA_ILi0EEEST_ST_EEEEENS5_IJNS4_10UnderscoreESW_SW_EEEEENS4_23SM90_TMA_LOAD_MULTICASTENS4_14ComposedLayoutINS4_7SwizzleILi2ELi4ELi3EEENS4_18smem_ptr_flag_bitsILi8EEENSR_INS5_IJNSA_ILi8EEESG_EEENS5_IJSG_SB_EEEEEEEvNS4_8identityENS4_13SM90_TMA_LOADES19_vS1A_EENS_8epilogue10collective18CollectiveEpilogueINS1D_23Sm100TmaWarpSpecializedILi1ELi1ELi64ELb0ELb0EEEJSH_NS5_IJNSR_ISF_SB_EENSR_ISG_SB_EEEEEaSI_aSI_NS1D_6fusion15FusionCallbacksIS1H_NS1L_17LinearCombinationIaiaiLNS_15FloatRoundStyleE2EEESH_S1K_JEEENS4_5SM1004TMEM4LOAD26SM100_TMEM_LOAD_32dp32b64xES1B_S19_NS4_39AutoVectorizingCopyWithAssumedAlignmentILi128EEENS4_14SM90_TMA_STOREES19_S1W_S1W_EEEvvEEEEvNT_6ParamsE)
        /*0044*/ 	.word	0x00000000
.L_29:


//--------------------- .nv.compat                --------------------------
	.section	.nv.compat,"",@"SHT_CUDA_COMPAT_INFO"
	.align	4
        /*0000*/ 	.byte	0x02, 0x09, 0x01, 0x00, 0x02, 0x02, 0x03, 0x00, 0x02, 0x05, 0x06, 0x00, 0x03, 0x07, 0x01, 0x01
        /*0010*/ 	.byte	0x02, 0x03, 0x01, 0x00, 0x02, 0x06, 0x01, 0x00, 0x04, 0x0b, 0x08, 0x00, 0x01, 0x00, 0x00, 0x00
        /*0020*/ 	.byte	0x00, 0x00, 0x00, 0x00


//--------------------- .nv.info._ZN7cutlass13device_kernelINS_4gemm6kernel13GemmUniversalIN4cute5tupleIJiiiiEEENS1_10collective13CollectiveMmaINS1_35MainloopSm100TmaUmmaWarpSpecializedILi4ELi2ELi4ENS5_IJNS4_1CILi1EEENSA_ILi2EEESB_EEEEENS5_IJNSA_ILi128EEENSA_ILi64EEESG_EEEaNS5_IJlSB_lEEEaSI_NS4_8TiledMMAINS4_8MMA_AtomIJNS4_15SM100_MMA_S8_SSIaaiLi128ELi64ELNS4_4UMMA5MajorE0ELSN_0ELNSM_8SaturateE0EEEEEENS4_6LayoutINS5_IJSB_SB_SB_EEENS5_IJNSA_ILi0EEEST_ST_EEEEENS5_IJNS4_10UnderscoreESW_SW_EEEEENS4_23SM90_TMA_LOAD_MULTICASTENS4_14ComposedLayoutINS4_7SwizzleILi2ELi4ELi3EEENS4_18smem_ptr_flag_bitsILi8EEENSR_INS5_IJNSA_ILi8EEESG_EEENS5_IJSG_SB_EEEEEEEvNS4_8identityENS4_13SM90_TMA_LOADES19_vS1A_EENS_8epilogue10collective18CollectiveEpilogueINS1D_23Sm100TmaWarpSpecializedILi1ELi1ELi64ELb0ELb0EEEJSH_NS5_IJNSR_ISF_SB_EENSR_ISG_SB_EEEEEaSI_aSI_NS1D_6fusion15FusionCallbacksIS1H_NS1L_17LinearCombinationIaiaiLNS_15FloatRoundStyleE2EEESH_S1K_JEEENS4_5SM1004TMEM4LOAD26SM100_TMEM_LOAD_32dp32b64xES1B_S19_NS4_39AutoVectorizingCopyWithAssumedAlignmentILi128EEENS4_14SM90_TMA_STOREES19_S1W_S1W_EEEvvEEEEvNT_6ParamsE --------------------------
	.section	.nv.info._ZN7cutlass13device_kernelINS_4gemm6kernel13GemmUniversalIN4cute5tupleIJiiiiEEENS1_10collective13CollectiveMmaINS1_35MainloopSm100TmaUmmaWarpSpecializedILi4ELi2ELi4ENS5_IJNS4_1CILi1EEENSA_ILi2EEESB_EEEEENS5_IJNSA_ILi128EEENSA_ILi64EEESG_EEEaNS5_IJlSB_lEEEaSI_NS4_8TiledMMAINS4_8MMA_AtomIJNS4_15SM100_MMA_S8_SSIaaiLi128ELi64ELNS4_4UMMA5MajorE0ELSN_0ELNSM_8SaturateE0EEEEEENS4_6LayoutINS5_IJSB_SB_SB_EEENS5_IJNSA_ILi0EEEST_ST_EEEEENS5_IJNS4_10UnderscoreESW_SW_EEEEENS4_23SM90_TMA_LOAD_MULTICASTENS4_14ComposedLayoutINS4_7SwizzleILi2ELi4ELi3EEENS4_18smem_ptr_flag_bitsILi8EEENSR_INS5_IJNSA_ILi8EEESG_EEENS5_IJSG_SB_EEEEEEEvNS4_8identityENS4_13SM90_TMA_LOADES19_vS1A_EENS_8epilogue10collective18CollectiveEpilogueINS1D_23Sm100TmaWarpSpecializedILi1ELi1ELi64ELb0ELb0EEEJSH_NS5_IJNSR_ISF_SB_EENSR_ISG_SB_EEEEEaSI_aSI_NS1D_6fusion15FusionCallbacksIS1H_NS1L_17LinearCombinationIaiaiLNS_15FloatRoundStyleE2EEESH_S1K_JEEENS4_5SM1004TMEM4LOAD26SM100_TMEM_LOAD_32dp32b64xES1B_S19_NS4_39AutoVectorizingCopyWithAssumedAlignmentILi128EEENS4_14SM90_TMA_STOREES19_S1W_S1W_EEEvvEEEEvNT_6ParamsE,"",@"SHT_CUDA_INFO"
	.sectionflags	@""
	.align	4


	//----- nvinfo : EIATTR_CUDA_API_VERSION
	.align		4
        /*0000*/ 	.byte	0x04, 0x37
        /*0002*/ 	.short	(.L_31 - .L_30)
.L_30:
        /*0004*/ 	.word	0x00000082


	//----- nvinfo : EIATTR_KPARAM_INFO
	.align		4
.L_31:
        /*0008*/ 	.byte	0x04, 0x17
        /*000a*/ 	.short	(.L_33 - .L_32)
.L_32:
        /*000c*/ 	.word	0x00000000
        /*0010*/ 	.short	0x0000
        /*0012*/ 	.short	0x0000
        /*0014*/ 	.byte	0x00, 0xf0, 0x01, 0x20


	//----- nvinfo : EIATTR_AT_ENTRY_FRAGMENTS
	.align		4
.L_33:
        /*0018*/ 	.byte	0x04, 0x4f
        /*001a*/ 	.short	(.L_35 - .L_34)


	//   ....[0]....
.L_34:
        /*001c*/ 	.word	0x00000006


	//----- nvinfo : EIATTR_RESERVED_SMEM_USED
	.align		4
.L_35:
        /*0020*/ 	.byte	0x01, 0x41
	.zero		2


	//----- nvinfo : EIATTR_SPARSE_MMA_MASK
	.align		4
        /*0024*/ 	.byte	0x03, 0x50
        /*0026*/ 	.short	0x0000


	//----- nvinfo : EIATTR_TCGEN05_1CTA_USED
	.align		4
        /*0028*/ 	.byte	0x01, 0x51
	.zero		2


	//----- nvinfo : EIATTR_MAXREG_COUNT
	.align		4
        /*002c*/ 	.byte	0x03, 0x1b
        /*002e*/ 	.short	0x00ff


	//----- nvinfo : EIATTR_NUM_BARRIERS
	.align		4
        /*0030*/ 	.byte	0x02, 0x4c
        /*0032*/ 	.byte	0x07
	.zero		1


	//----- nvinfo : EIATTR_EXTERNS
	.align		4
        /*0034*/ 	.byte	0x04, 0x0f
        /*0036*/ 	.short	(.L_37 - .L_36)


	//   ....[0]....
	.align		4
.L_36:
        /*0038*/ 	.word	index@(__assertfail)


	//----- nvinfo : EIATTR_MERCURY_ISA_VERSION
	.align		4
.L_37:
        /*003c*/ 	.byte	0x03, 0x5f
        /*003e*/ 	.short	0x0101


	//----- nvinfo : EIATTR_INT_WARP_WIDE_INSTR_OFFSETS
	.align		4
        /*0040*/ 	.byte	0x04, 0x31
        /*0042*/ 	.short	(.L_39 - .L_38)


	//   ....[0]....
.L_38:
        /*0044*/ 	.word	0x00003af0


	//   ....[1]....
        /*0048*/ 	.word	0x00003b20


	//   ....[2]....
        /*004c*/ 	.word	0x00003b40


	//   ....[3]....
        /*0050*/ 	.word	0x00004670


	//   ....[4]....
        /*0054*/ 	.word	0x00004720


	//----- nvinfo : EIATTR_COOP_GROUP_MASK_REGIDS
	.align		4
.L_39:
        /*0058*/ 	.byte	0x04, 0x29
        /*005a*/ 	.short	(.L_41 - .L_40)


	//   ....[0]....
.L_40:
        /*005c*/ 	.word	0xffffffff


	//   ....[1]....
        /*0060*/ 	.word	0xffffffff


	//   ....[2]....
        /*0064*/ 	.word	0xffffffff


	//   ....[3]....
        /*0068*/ 	.word	0xffffffff


	//   ....[4]....
        /*006c*/ 	.word	0xffffffff


	//   ....[5]....
        /*0070*/ 	.word	0xffffffff


	//   ....[6]....
        /*0074*/ 	.word	0xffffffff


	//   ....[7]....
        /*0078*/ 	.word	0xffffffff


	//   ....[8]....
        /*007c*/ 	.word	0xffffffff


	//   ....[9]....
        /*0080*/ 	.word	0xffffffff


	//   ....[10]....
        /*0084*/ 	.word	0xffffffff


	//   ....[11]....
        /*0088*/ 	.word	0xffffffff


	//   ....[12]....
        /*008c*/ 	.word	0xffffffff


	//   ....[13]....
        /*0090*/ 	.word	0xffffffff


	//----- nvinfo : EIATTR_COOP_GROUP_INSTR_OFFSETS
	.align		4
.L_41:
        /*0094*/ 	.byte	0x04, 0x28
        /*0096*/ 	.short	(.L_43 - .L_42)


	//   ....[0]....
.L_42:
        /*0098*/ 	.word	0x00000080


	//   ....[1]....
        /*009c*/ 	.word	0x000004e0


	//   ....[2]....
        /*00a0*/ 	.word	0x00000690


	//   ....[3]....
        /*00a4*/ 	.word	0x000007d0


	//   ....[4]....
        /*00a8*/ 	.word	0x000008d0


	//   ....[5]....
        /*00ac*/ 	.word	0x00000a40


	//   ....[6]....
        /*00b0*/ 	.word	0x00000be0


	//   ....[7]....
        /*00b4*/ 	.word	0x00000d90


	//   ....[8]....
        /*00b8*/ 	.word	0x00001f80


	//   ....[9]....
        /*00bc*/ 	.word	0x00002e20


	//   ....[10]....
        /*00c0*/ 	.word	0x00003030


	//   ....[11]....
        /*00c4*/ 	.word	0x00003060


	//   ....[12]....
        /*00c8*/ 	.word	0x000039d0


	//   ....[13]....
        /*00cc*/ 	.word	0x00003c00


	//----- nvinfo : EIATTR_VRC_CTA_INIT_COUNT
	.align		4
.L_43:
        /*00d0*/ 	.byte	0x02, 0x4a
        /*00d2*/ 	.byte	0x80
	.zero		1


	//----- nvinfo : EIATTR_SYSCALL_OFFSETS
	.align		4
        /*00d4*/ 	.byte	0x04, 0x46
        /*00d6*/ 	.short	(.L_45 - .L_44)


	//   ....[0]....
.L_44:
        /*00d8*/ 	.word	0x000052a0


	//   ....[1]....
        /*00dc*/ 	.word	0x000053e0


	//   ....[2]....
        /*00e0*/ 	.word	0x00005ba0


	//----- nvinfo : EIATTR_MBARRIER_INSTR_OFFSETS
	.align		4
.L_45:
        /*00e4*/ 	.byte	0x04, 0x39
        /*00e6*/ 	.short	(.L_47 - .L_46)


	//   ....[0]....
.L_46:
        /*00e8*/ 	.word	0x00000600
        /*00ec*/ 	.word	0x000000ff
        /*00f0*/ 	.word	0x00000000
        /*00f4*/ 	.short	0x0100
        /*00f6*/ 	.byte	0x04
	.zero		1


	//   ....[1]....
        /*00f8*/ 	.word	0x00000610
        /*00fc*/ 	.word	0x000000ff
        /*0100*/ 	.word	0x00000020
        /*0104*/ 	.short	0x0100
        /*0106*/ 	.byte	0x04
	.zero		1


	//   ....[2]....
        /*0108*/ 	.word	0x00000620
        /*010c*/ 	.word	0x000000ff
        /*0110*/ 	.word	0x00000008
        /*0114*/ 	.short	0x0100
        /*0116*/ 	.byte	0x04
	.zero		1


	//   ....[3]....
        /*0118*/ 	.word	0x00000630
        /*011c*/ 	.word	0x000000ff
        /*0120*/ 	.word	0x00000028
        /*0124*/ 	.short	0x0100
        /*0126*/ 	.byte	0x04
	.zero		1


	//   ....[4]....
        /*0128*/ 	.word	0x00000640
        /*012c*/ 	.word	0x000000ff
        /*0130*/ 	.word	0x00000010
        /*0134*/ 	.short	0x0100
        /*0136*/ 	.byte	0x04
	.zero		1


	//   ....[5]....
        /*0138*/ 	.word	0x00000650
        /*013c*/ 	.word	0x000000ff
        /*0140*/ 	.word	0x00000030
        /*0144*/ 	.short	0x0100
        /*0146*/ 	.byte	0x04
	.zero		1


	//   ....[6]....
        /*0148*/ 	.word	0x00000660
        /*014c*/ 	.word	0x000000ff
        /*0150*/ 	.word	0x00000018
        /*0154*/ 	.short	0x0100
        /*0156*/ 	.byte	0x04
	.zero		1


	//   ....[7]....
        /*0158*/ 	.word	0x00000670
        /*015c*/ 	.word	0x000000ff
        /*0160*/ 	.word	0x00000038
        /*0164*/ 	.short	0x0100
        /*0166*/ 	.byte	0x04
	.zero		1


	//   ....[8]....
        /*0168*/ 	.word	0x000007a0
        /*016c*/ 	.word	0x000000ff
        /*0170*/ 	.word	0x00000040
        /*0174*/ 	.short	0x0100
        /*0176*/ 	.byte	0x04
	.zero		1


	//   ....[9]....
        /*0178*/ 	.word	0x000007b0
        /*017c*/ 	.word	0x000000ff
        /*0180*/ 	.word	0x00000048
        /*0184*/ 	.short	0x0100
        /*0186*/ 	.byte	0x04
	.zero		1


	//   ....[10]....
        /*0188*/ 	.word	0x000008a0
        /*018c*/ 	.word	0x000000ff
        /*0190*/ 	.word	0x00000050
        /*0194*/ 	.short	0x0100
        /*0196*/ 	.byte	0x06
	.zero		1


	//   ....[11]....
        /*0198*/ 	.word	0x000008b0
        /*019c*/ 	.word	0x000000ff
        /*01a0*/ 	.word	0x00000058
        /*01a4*/ 	.short	0x0100
        /*01a6*/ 	.byte	0x06
	.zero		1


	//   ....[12]....
        /*01a8*/ 	.word	0x000009f0
        /*01ac*/ 	.word	0x000000ff
        /*01b0*/ 	.word	0x00000060
        /*01b4*/ 	.short	0x0100
        /*01b6*/ 	.byte	0x06
	.zero		1


	//   ....[13]....
        /*01b8*/ 	.word	0x00000a00
        /*01bc*/ 	.word	0x000000ff
        /*01c0*/ 	.word	0x00000070
        /*01c4*/ 	.short	0x0100
        /*01c6*/ 	.byte	0x06
	.zero		1


	//   ....[14]....
        /*01c8*/ 	.word	0x00000a10
        /*01cc*/ 	.word	0x000000ff
        /*01d0*/ 	.word	0x00000068
        /*01d4*/ 	.short	0x0100
        /*01d6*/ 	.byte	0x06
	.zero		1


	//   ....[15]....
        /*01d8*/ 	.word	0x00000a20
        /*01dc*/ 	.word	0x000000ff
        /*01e0*/ 	.word	0x00000078
        /*01e4*/ 	.short	0x0100
        /*01e6*/ 	.byte	0x06
	.zero		1


	//   ....[16]....
        /*01e8*/ 	.word	0x00000b50
        /*01ec*/ 	.word	0x000000ff
        /*01f0*/ 	.word	0x00000080
        /*01f4*/ 	.short	0x0100
        /*01f6*/ 	.byte	0x04
	.zero		1


	//   ....[17]....
        /*01f8*/ 	.word	0x00000b60
        /*01fc*/ 	.word	0x000000ff
        /*0200*/ 	.word	0x000000a0
        /*0204*/ 	.short	0x0100
        /*0206*/ 	.byte	0x04
	.zero		1


	//   ....[18]....
        /*0208*/ 	.word	0x00000b70
        /*020c*/ 	.word	0x000000ff
        /*0210*/ 	.word	0x00000088
        /*0214*/ 	.short	0x0100
        /*0216*/ 	.byte	0x04
	.zero		1


	//   ....[19]....
        /*0218*/ 	.word	0x00000b80
        /*021c*/ 	.word	0x000000ff
        /*0220*/ 	.word	0x000000a8
        /*0224*/ 	.short	0x0100
        /*0226*/ 	.byte	0x04
	.zero		1


	//   ....[20]....
        /*0228*/ 	.word	0x00000b90
        /*022c*/ 	.word	0x000000ff
        /*0230*/ 	.word	0x00000090
        /*0234*/ 	.short	0x0100
        /*0236*/ 	.byte	0x04
	.zero		1


	//   ....[21]....
        /*0238*/ 	.word	0x00000ba0
        /*023c*/ 	.word	0x000000ff
        /*0240*/ 	.word	0x000000b0
        /*0244*/ 	.short	0x0100
        /*0246*/ 	.byte	0x04
	.zero		1


	//   ....[22]....
        /*0248*/ 	.word	0x00000bb0
        /*024c*/ 	.word	0x000000ff
        /*0250*/ 	.word	0x00000098
        /*0254*/ 	.short	0x0100
        /*0256*/ 	.byte	0x04
	.zero		1


	//   ....[23]....
        /*0258*/ 	.word	0x00000bc0
        /*025c*/ 	.word	0x000000ff
        /*0260*/ 	.word	0x000000b8
        /*0264*/ 	.short	0x0100
        /*0266*/ 	.byte	0x04
	.zero		1


	//   ....[24]....
        /*0268*/ 	.word	0x00000cb0
        /*026c*/ 	.word	0x000000ff
        /*0270*/ 	.word	0x000000c0
        /*0274*/ 	.short	0x0100
        /*0276*/ 	.byte	0x04
	.zero		1


	//   ....[25]....
        /*0278*/ 	.word	0x00000cc0
        /*027c*/ 	.word	0x000000ff
        /*0280*/ 	.word	0x000000d0
        /*0284*/ 	.short	0x0100
        /*0286*/ 	.byte	0x04
	.zero		1


	//   ....[26]....
        /*0288*/ 	.word	0x00000cd0
        /*028c*/ 	.word	0x000000ff
        /*0290*/ 	.word	0x000000c8
        /*0294*/ 	.short	0x0100
        /*0296*/ 	.byte	0x04
	.zero		1


	//   ....[27]....
        /*0298*/ 	.word	0x00000ce0
        /*029c*/ 	.word	0x000000ff
        /*02a0*/ 	.word	0x000000d8
        /*02a4*/ 	.short	0x0100
        /*02a6*/ 	.byte	0x04
	.zero		1


	//   ....[28]....
        /*02a8*/ 	.word	0x00001800
        /*02ac*/ 	.word	0x00000000
        /*02b0*/ 	.word	0x000000d0
        /*02b4*/ 	.short	0x010a
        /*02b6*/ 	.byte	0xff
	.zero		1


	//   ....[29]....
        /*02b8*/ 	.word	0x00001830
        /*02bc*/ 	.word	0x00000000
        /*02c0*/ 	.word	0x000000c0
        /*02c4*/ 	.short	0x0101
        /*02c6*/ 	.byte	0xff
	.zero		1


	//   ....[30]....
        /*02c8*/ 	.word	0x00001900
        /*02cc*/ 	.word	0x000000ff
        /*02d0*/ 	.word	0x00000020
        /*02d4*/ 	.short	0x010a
        /*02d6*/ 	.byte	0x04
	.zero		1


	//   ....[31]....
        /*02d8*/ 	.word	0x00001980
        /*02dc*/ 	.word	0x000000ff
        /*02e0*/ 	.word	0x00000020
        /*02e4*/ 	.short	0x010a
        /*02e6*/ 	.byte	0x21
	.zero		1


	//   ....[32]....
        /*02e8*/ 	.word	0x00001b10
        /*02ec*/ 	.word	0x000000ff
        /*02f0*/ 	.word	0x00000020
        /*02f4*/ 	.short	0x010a
        /*02f6*/ 	.byte	0x08
	.zero		1


	//   ....[33]....
        /*02f8*/ 	.word	0x00001c30
        /*02fc*/ 	.word	0x000000ff
        /*0300*/ 	.word	0x00000058
        /*0304*/ 	.short	0x0101
        /*0306*/ 	.byte	0x06
	.zero		1


	//   ....[34]....
        /*0308*/ 	.word	0x00001c50
        /*030c*/ 	.word	0x000000ff
        /*0310*/ 	.word	0x00000020
        /*0314*/ 	.short	0x010a
        /*0316*/ 	.byte	0x04
	.zero		1


	//   ....[35]....
        /*0318*/ 	.word	0x00001cd0
        /*031c*/ 	.word	0x000000ff
        /*0320*/ 	.word	0x00000020
        /*0324*/ 	.short	0x010a
        /*0326*/ 	.byte	0x11
	.zero		1


	//   ....[36]....
        /*0328*/ 	.word	0x00001e60
        /*032c*/ 	.word	0x000000ff
        /*0330*/ 	.word	0x00000020
        /*0334*/ 	.short	0x010a
        /*0336*/ 	.byte	0x07
	.zero		1


	//   ....[37]....
        /*0338*/ 	.word	0x00001fb0
        /*033c*/ 	.word	0x00000003
        /*0340*/ 	.word	0x00000060
        /*0344*/ 	.short	0x010a
        /*0346*/ 	.byte	0xff
	.zero		1


	//   ....[38]....
        /*0348*/ 	.word	0x00002100
        /*034c*/ 	.word	0x00000000
        /*0350*/ 	.word	0x00000000
        /*0354*/ 	.short	0x0101
        /*0356*/ 	.byte	0xff
	.zero		1


	//   ....[39]....
        /*0358*/ 	.word	0x000026a0
        /*035c*/ 	.word	0x000000ff
        /*0360*/ 	.word	0x00000000
        /*0364*/ 	.short	0x010a
        /*0366*/ 	.byte	0x04
	.zero		1


	//   ....[40]....
        /*0368*/ 	.word	0x00002730
        /*036c*/ 	.word	0x000000ff
        /*0370*/ 	.word	0x00000000
        /*0374*/ 	.short	0x010a
        /*0376*/ 	.byte	0x05
	.zero		1


	//   ....[41]....
        /*0378*/ 	.word	0x000027c0
        /*037c*/ 	.word	0x000000ff
        /*0380*/ 	.word	0x00000000
        /*0384*/ 	.short	0x010a
        /*0386*/ 	.byte	0x05
	.zero		1


	//   ....[42]....
        /*0388*/ 	.word	0x00002860
        /*038c*/ 	.word	0x00000000
        /*0390*/ 	.word	0x00000000
        /*0394*/ 	.short	0x010a
        /*0396*/ 	.byte	0xff
	.zero		1


	//   ....[43]....
        /*0398*/ 	.word	0x00002980
        /*039c*/ 	.word	0x00000002
        /*03a0*/ 	.word	0x000000c0
        /*03a4*/ 	.short	0x010a
        /*03a6*/ 	.byte	0xff
	.zero		1


	//   ....[44]....
        /*03a8*/ 	.word	0x000029f0
        /*03ac*/ 	.word	0x00000002
        /*03b0*/ 	.word	0x00000000
        /*03b4*/ 	.short	0x0101
        /*03b6*/ 	.byte	0xff
	.zero		1


	//   ....[45]....
        /*03b8*/ 	.word	0x00002a10
        /*03bc*/ 	.word	0x000000ff
        /*03c0*/ 	.word	0x00000070
        /*03c4*/ 	.short	0x010a
        /*03c6*/ 	.byte	0x04
	.zero		1


	//   ....[46]....
        /*03c8*/ 	.word	0x00002b30
        /*03cc*/ 	.word	0x00000002
        /*03d0*/ 	.word	0x00000060
        /*03d4*/ 	.short	0x010a
        /*03d6*/ 	.byte	0xff
	.zero		1


	//   ....[47]....
        /*03d8*/ 	.word	0x00002c30
        /*03dc*/ 	.word	0x00000002
        /*03e0*/ 	.word	0x00000000
        /*03e4*/ 	.short	0x0101
        /*03e6*/ 	.byte	0xff
	.zero		1


	//   ....[48]....
        /*03e8*/ 	.word	0x00002cc0
        /*03ec*/ 	.word	0x000000ff
        /*03f0*/ 	.word	0x00000070
        /*03f4*/ 	.short	0x0106
        /*03f6*/ 	.byte	0x04
	.zero		1


	//   ....[49]....
        /*03f8*/ 	.word	0x00002ce0
        /*03fc*/ 	.word	0x000000ff
        /*0400*/ 	.word	0x00000070
        /*0404*/ 	.short	0x010a
        /*0406*/ 	.byte	0x04
	.zero		1


	//   ....[50]....
        /*0408*/ 	.word	0x00002d70
        /*040c*/ 	.word	0x000000ff
        /*0410*/ 	.word	0x00000070
        /*0414*/ 	.short	0x0106
        /*0416*/ 	.byte	0x07
	.zero		1


	//   ....[51]....
        /*0418*/ 	.word	0x00002db0
        /*041c*/ 	.word	0x00000000
        /*0420*/ 	.word	0x00000070
        /*0424*/ 	.short	0x010a
        /*0426*/ 	.byte	0xff
	.zero		1


	//   ....[52]....
        /*0428*/ 	.word	0x000032c0
        /*042c*/ 	.word	0x00000000
        /*0430*/ 	.word	0x00000060
        /*0434*/ 	.short	0x010a
        /*0436*/ 	.byte	0xff
	.zero		1


	//   ....[53]....
        /*0438*/ 	.word	0x000033d0
        /*043c*/ 	.word	0x00000003
        /*0440*/ 	.word	0x00000000
        /*0444*/ 	.short	0x0101
        /*0446*/ 	.byte	0xff
	.zero		1


	//   ....[54]....
        /*0448*/ 	.word	0x000033e0
        /*044c*/ 	.word	0x000000ff
        /*0450*/ 	.word	0x00000000
        /*0454*/ 	.short	0x010a
        /*0456*/ 	.byte	0x04
	.zero		1


	//   ....[55]....
        /*0458*/ 	.word	0x00003400
        /*045c*/ 	.word	0x000000ff
        /*0460*/ 	.word	0x000000a0
        /*0464*/ 	.short	0x010a
        /*0466*/ 	.byte	0x16
	.zero		1


	//   ....[56]....
        /*0468*/ 	.word	0x000034d0
        /*046c*/ 	.word	0x000000ff
        /*0470*/ 	.word	0x00000000
        /*0474*/ 	.short	0x010a
        /*0476*/ 	.byte	0x05
	.zero		1


	//   ....[57]....
        /*0478*/ 	.word	0x00003610
        /*047c*/ 	.word	0x000000ff
        /*0480*/ 	.word	0x00000000
        /*0484*/ 	.short	0x010a
        /*0486*/ 	.byte	0x04
	.zero		1


	//   ....[58]....
        /*0488*/ 	.word	0x00003800
        /*048c*/ 	.word	0x000000ff
        /*0490*/ 	.word	0x00000000
        /*0494*/ 	.short	0x010a
        /*0496*/ 	.byte	0x04
	.zero		1


	//   ....[59]....
        /*0498*/ 	.word	0x00003890
        /*049c*/ 	.word	0x000000ff
        /*04a0*/ 	.word	0x00000000
        /*04a4*/ 	.short	0x010a
        /*04a6*/ 	.byte	0x05
	.zero		1


	//   ....[60]....
        /*04a8*/ 	.word	0x00003920
        /*04ac*/ 	.word	0x000000ff
        /*04b0*/ 	.word	0x00000000
        /*04b4*/ 	.short	0x010a
        /*04b6*/ 	.byte	0x05
	.zero		1


	//   ....[61]....
        /*04b8*/ 	.word	0x000039b0
        /*04bc*/ 	.word	0x000000ff
        /*04c0*/ 	.word	0x00000000
        /*04c4*/ 	.short	0x010a
        /*04c6*/ 	.byte	0x04
	.zero		1


	//   ....[62]....
        /*04c8*/ 	.word	0x00003e50
        /*04cc*/ 	.word	0x00000007
        /*04d0*/ 	.word	0x00000060
        /*04d4*/ 	.short	0x010a
        /*04d6*/ 	.byte	0xff
	.zero		1


	//   ....[63]....
        /*04d8*/ 	.word	0x00003fc0
        /*04dc*/ 	.word	0x00000000
        /*04e0*/ 	.word	0x00000000
        /*04e4*/ 	.short	0x0101
        /*04e6*/ 	.byte	0xff
	.zero		1


	//   ....[64]....
        /*04e8*/ 	.word	0x00004430
        /*04ec*/ 	.word	0x000000ff
        /*04f0*/ 	.word	0x00000058
        /*04f4*/ 	.short	0x010a
        /*04f6*/ 	.byte	0x11
	.zero		1


	//   ....[65]....
        /*04f8*/ 	.word	0x000045b0
        /*04fc*/ 	.word	0x000000ff
        /*0500*/ 	.word	0x00000048
        /*0504*/ 	.short	0x010a
        /*0506*/ 	.byte	0x11
	.zero		1


	//   ....[66]....
        /*0508*/ 	.word	0x000047c0
        /*050c*/ 	.word	0x000000ff
        /*0510*/ 	.word	0x00000040
        /*0514*/ 	.short	0x010b
        /*0516*/ 	.byte	0x11
	.zero		1


	//   ....[67]....
        /*0518*/ 	.word	0x000047d0
        /*051c*/ 	.word	0x000000ff
        /*0520*/ 	.word	0x00000000
        /*0524*/ 	.short	0x0101
        /*0526*/ 	.byte	0x30
	.zero		1


	//   ....[68]....
        /*0528*/ 	.word	0x00004810
        /*052c*/ 	.word	0x00000000
        /*0530*/ 	.word	0x00000048
        /*0534*/ 	.short	0x010a
        /*0536*/ 	.byte	0xff
	.zero		1


	//   ....[69]....
        /*0538*/ 	.word	0x00004b60
        /*053c*/ 	.word	0x00000003
        /*0540*/ 	.word	0x00000060
        /*0544*/ 	.short	0x010a
        /*0546*/ 	.byte	0xff
	.zero		1


	//   ....[70]....
        /*0548*/ 	.word	0x00004ce0
        /*054c*/ 	.word	0x00000000
        /*0550*/ 	.word	0x00000000
        /*0554*/ 	.short	0x0101
        /*0556*/ 	.byte	0xff
	.zero		1


	//   ....[71]....
        /*0558*/ 	.word	0x00005780
        /*055c*/ 	.word	0x000000ff
        /*0560*/ 	.word	0x00000040
        /*0564*/ 	.short	0x010a
        /*0566*/ 	.byte	0x2c
	.zero		1


	//   ....[72]....
        /*0568*/ 	.word	0x00005790
        /*056c*/ 	.word	0x00000016
        /*0570*/ 	.word	0x00000080
        /*0574*/ 	.short	0x010a
        /*0576*/ 	.byte	0xff
	.zero		1


	//   ....[73]....
        /*0578*/ 	.word	0x00005920
        /*057c*/ 	.word	0x000000ff
        /*0580*/ 	.word	0x00000040
        /*0584*/ 	.short	0x010a
        /*0586*/ 	.byte	0x2c
	.zero		1


	//   ....[74]....
        /*0588*/ 	.word	0x00005a20
        /*058c*/ 	.word	0x000000ff
        /*0590*/ 	.word	0x00000000
        /*0594*/ 	.short	0x0101
        /*0596*/ 	.byte	0x04
	.zero		1


	//   ....[75]....
        /*0598*/ 	.word	0x00005a80
        /*059c*/ 	.word	0x00000016
        /*05a0*/ 	.word	0x00000080
        /*05a4*/ 	.short	0x010a
        /*05a6*/ 	.byte	0xff
	.zero		1


	//   ....[76]....
        /*05a8*/ 	.word	0x00005ee0
        /*05ac*/ 	.word	0x000000ff
        /*05b0*/ 	.word	0x00000000
        /*05b4*/ 	.short	0x0101
        /*05b6*/ 	.byte	0x04
	.zero		1


	//   ....[77]....
        /*05b8*/ 	.word	0x00006fd0
        /*05bc*/ 	.word	0x00000000
        /*05c0*/ 	.word	0x000000d0
        /*05c4*/ 	.short	0x010a
        /*05c6*/ 	.byte	0xff
	.zero		1


	//   ....[78]....
        /*05c8*/ 	.word	0x00007030
        /*05cc*/ 	.word	0x00000000
        /*05d0*/ 	.word	0x00000020
        /*05d4*/ 	.short	0x010a
        /*05d6*/ 	.byte	0xff
	.zero		1


	//   ....[79]....
        /*05d8*/ 	.word	0x00007090
        /*05dc*/ 	.word	0x00000000
        /*05e0*/ 	.word	0x00000020
        /*05e4*/ 	.short	0x010a
        /*05e6*/ 	.byte	0xff
	.zero		1


	//   ....[80]....
        /*05e8*/ 	.word	0x000070e0
        /*05ec*/ 	.word	0x00000003
        /*05f0*/ 	.word	0x00000060
        /*05f4*/ 	.short	0x010a
        /*05f6*/ 	.byte	0xff
	.zero		1


	//   ....[81]....
        /*05f8*/ 	.word	0x00007140
        /*05fc*/ 	.word	0x00000000
        /*0600*/ 	.word	0x00000000
        /*0604*/ 	.short	0x010a
        /*0606*/ 	.byte	0xff
	.zero		1


	//   ....[82]....
        /*0608*/ 	.word	0x000071a0
        /*060c*/ 	.word	0x00000000
        /*0610*/ 	.word	0x00000000
        /*0614*/ 	.short	0x010a
        /*0616*/ 	.byte	0xff
	.zero		1


	//   ....[83]....
        /*0618*/ 	.word	0x00007200
        /*061c*/ 	.word	0x00000000
        /*0620*/ 	.word	0x00000000
        /*0624*/ 	.short	0x010a
        /*0626*/ 	.byte	0xff
	.zero		1


	//   ....[84]....
        /*0628*/ 	.word	0x00007250
        /*062c*/ 	.word	0x00000002
        /*0630*/ 	.word	0x000000c0
        /*0634*/ 	.short	0x010a
        /*0636*/ 	.byte	0xff
	.zero		1


	//   ....[85]....
        /*0638*/ 	.word	0x000072b0
        /*063c*/ 	.word	0x00000002
        /*0640*/ 	.word	0x00000070
        /*0644*/ 	.short	0x010a
        /*0646*/ 	.byte	0xff
	.zero		1


	//   ....[86]....
        /*0648*/ 	.word	0x00007300
        /*064c*/ 	.word	0x00000002
        /*0650*/ 	.word	0x00000060
        /*0654*/ 	.short	0x010a
        /*0656*/ 	.byte	0xff
	.zero		1


	//   ....[87]....
        /*0658*/ 	.word	0x00007360
        /*065c*/ 	.word	0x00000000
        /*0660*/ 	.word	0x00000070
        /*0664*/ 	.short	0x010a
        /*0666*/ 	.byte	0xff
	.zero		1


	//   ....[88]....
        /*0668*/ 	.word	0x000073b0
        /*066c*/ 	.word	0x00000000
        /*0670*/ 	.word	0x00000060
        /*0674*/ 	.short	0x010a
        /*0676*/ 	.byte	0xff
	.zero		1


	//   ....[89]....
        /*0678*/ 	.word	0x00007410
        /*067c*/ 	.word	0x00000002
        /*0680*/ 	.word	0x000000a0
        /*0684*/ 	.short	0x010a
        /*0686*/ 	.byte	0xff
	.zero		1


	//   ....[90]....
        /*0688*/ 	.word	0x00007470
        /*068c*/ 	.word	0x00000000
        /*0690*/ 	.word	0x00000000
        /*0694*/ 	.short	0x010a
        /*0696*/ 	.byte	0xff
	.zero		1


	//   ....[91]....
        /*0698*/ 	.word	0x000074d0
        /*069c*/ 	.word	0x00000000
        /*06a0*/ 	.word	0x00000000
        /*06a4*/ 	.short	0x010a
        /*06a6*/ 	.byte	0xff
	.zero		1


	//   ....[92]....
        /*06a8*/ 	.word	0x00007530
        /*06ac*/ 	.word	0x00000000
        /*06b0*/ 	.word	0x00000000
        /*06b4*/ 	.short	0x010a
        /*06b6*/ 	.byte	0xff
	.zero		1


	//   ....[93]....
        /*06b8*/ 	.word	0x00007590
        /*06bc*/ 	.word	0x00000000
        /*06c0*/ 	.word	0x00000000
        /*06c4*/ 	.short	0x010a
        /*06c6*/ 	.byte	0xff
	.zero		1


	//   ....[94]....
        /*06c8*/ 	.word	0x000075f0
        /*06cc*/ 	.word	0x00000000
        /*06d0*/ 	.word	0x00000000
        /*06d4*/ 	.short	0x010a
        /*06d6*/ 	.byte	0xff
	.zero		1


	//   ....[95]....
        /*06d8*/ 	.word	0x00007640
        /*06dc*/ 	.word	0x00000007
        /*06e0*/ 	.word	0x00000060
        /*06e4*/ 	.short	0x010a
        /*06e6*/ 	.byte	0xff
	.zero		1


	//   ....[96]....
        /*06e8*/ 	.word	0x000076a0
        /*06ec*/ 	.word	0x00000000
        /*06f0*/ 	.word	0x00000058
        /*06f4*/ 	.short	0x010a
        /*06f6*/ 	.byte	0xff
	.zero		1


	//   ....[97]....
        /*06f8*/ 	.word	0x00007700
        /*06fc*/ 	.word	0x00000000
        /*0700*/ 	.word	0x00000048
        /*0704*/ 	.short	0x010a
        /*0706*/ 	.byte	0xff
	.zero		1


	//   ....[98]....
        /*0708*/ 	.word	0x00007750
        /*070c*/ 	.word	0x00000003
        /*0710*/ 	.word	0x00000060
        /*0714*/ 	.short	0x010a
        /*0716*/ 	.byte	0xff
	.zero		1


	//   ....[99]....
        /*0718*/ 	.word	0x000077b0
        /*071c*/ 	.word	0x00000000
        /*0720*/ 	.word	0x00000040
        /*0724*/ 	.short	0x010a
        /*0726*/ 	.byte	0xff
	.zero		1


	//   ....[100]....
        /*0728*/ 	.word	0x00007800
        /*072c*/ 	.word	0x00000016
        /*0730*/ 	.word	0x00000080
        /*0734*/ 	.short	0x010a
        /*0736*/ 	.byte	0xff
	.zero		1


	//----- nvinfo : EIATTR_NUM_MBARRIERS
	.align		4
.L_47:
        /*0738*/ 	.byte	0x03, 0x38
        /*073a*/ 	.short	0x001c


	//----- nvinfo : EIATTR_EXIT_INSTR_OFFSETS
	.align		4
        /*073c*/ 	.byte	0x04, 0x1c
        /*073e*/ 	.short	(.L_49 - .L_48)


	//   ....[0]....
.L_48:
        /*0740*/ 	.word	0x00002890


	//   ....[1]....
        /*0744*/ 	.word	0x00002d80


	//   ....[2]....
        /*0748*/ 	.word	0x00002de0


	//   ....[3]....
        /*074c*/ 	.word	0x00003c10


	//   ....[4]....
        /*0750*/ 	.word	0x00004840


	//   ....[5]....
        /*0754*/ 	.word	0x00004880


	//   ....[6]....
        /*0758*/ 	.word	0x00006fc0


	//----- nvinfo : EIATTR_MAX_THREADS
	.align		4
.L_49:
        /*075c*/ 	.byte	0x04, 0x05
        /*075e*/ 	.short	(.L_51 - .L_50)
.L_50:
        /*0760*/ 	.word	0x00000100
        /*0764*/ 	.word	0x00000001
        /*0768*/ 	.word	0x00000001


	//----- nvinfo : EIATTR_CRS_STACK_SIZE
	.align		4
.L_51:
        /*076c*/ 	.byte	0x04, 0x1e
        /*076e*/ 	.short	(.L_53 - .L_52)
.L_52:
        /*0770*/ 	.word	0x00000000


	//----- nvinfo : EIATTR_CBANK_PARAM_SIZE
	.align		4
.L_53:
        /*0774*/ 	.byte	0x03, 0x19
        /*0776*/ 	.short	0x0800


	//----- nvinfo : EIATTR_PARAM_CBANK
	.align		4
        /*0778*/ 	.byte	0x04, 0x0a
        /*077a*/ 	.short	(.L_55 - .L_54)
	.align		4
.L_54:
        /*077c*/ 	.word	index@(.nv.constant0._ZN7cutlass13device_kernelINS_4gemm6kernel13GemmUniversalIN4cute5tupleIJiiiiEEENS1_10collective13CollectiveMmaINS1_35MainloopSm100TmaUmmaWarpSpecializedILi4ELi2ELi4ENS5_IJNS4_1CILi1EEENSA_ILi2EEESB_EEEEENS5_IJNSA_ILi128EEENSA_ILi64EEESG_EEEaNS5_IJlSB_lEEEaSI_NS4_8TiledMMAINS4_8MMA_AtomIJNS4_15SM100_MMA_S8_SSIaaiLi128ELi64ELNS4_4UMMA5MajorE0ELSN_0ELNSM_8SaturateE0EEEEEENS4_6LayoutINS5_IJSB_SB_SB_EEENS5_IJNSA_ILi0EEEST_ST_EEEEENS5_IJNS4_10UnderscoreESW_SW_EEEEENS4_23SM90_TMA_LOAD_MULTICASTENS4_14ComposedLayoutINS4_7SwizzleILi2ELi4ELi3EEENS4_18smem_ptr_flag_bitsILi8EEENSR_INS5_IJNSA_ILi8EEESG_EEENS5_IJSG_SB_EEEEEEEvNS4_8identityENS4_13SM90_TMA_LOADES19_vS1A_EENS_8epilogue10collective18CollectiveEpilogueINS1D_23Sm100TmaWarpSpecializedILi1ELi1ELi64ELb0ELb0EEEJSH_NS5_IJNSR_ISF_SB_EENSR_ISG_SB_EEEEEaSI_aSI_NS1D_6fusion15FusionCallbacksIS1H_NS1L_17LinearCombinationIaiaiLNS_15FloatRoundStyleE2EEESH_S1K_JEEENS4_5SM1004TMEM4LOAD26SM100_TMEM_LOAD_32dp32b64xES1B_S19_NS4_39AutoVectorizingCopyWithAssumedAlignmentILi128EEENS4_14SM90_TMA_STOREES19_S1W_S1W_EEEvvEEEEvNT_6ParamsE)
        /*0780*/ 	.short	0x0380
        /*0782*/ 	.short	0x0800


	//----- nvinfo : EIATTR_SW_WAR
	.align		4
.L_55:
        /*0784*/ 	.byte	0x04, 0x36
        /*0786*/ 	.short	(.L_57 - .L_56)
.L_56:
        /*0788*/ 	.word	0x00000008
.L_57:


//--------------------- .nv.callgraph             --------------------------
	.section	.nv.callgraph,"",@"SHT_CUDA_CALLGRAPH"
	.align	4
	.sectionentsize	8
	.align		4
        /*0000*/ 	.word	0x00000000
	.align		4
        /*0004*/ 	.word	0xffffffff
	.align		4
        /*0008*/ 	.word	index@(_ZN7cutlass13device_kernelINS_4gemm6kernel13GemmUniversalIN4cute5tupleIJiiiiEEENS1_10collective13CollectiveMmaINS1_35MainloopSm100TmaUmmaWarpSpecializedILi4ELi2ELi4ENS5_IJNS4_1CILi1EEENSA_ILi2EEESB_EEEEENS5_IJNSA_ILi128EEENSA_ILi64EEESG_EEEaNS5_IJlSB_lEEEaSI_NS4_8TiledMMAINS4_8MMA_AtomIJNS4_15SM100_MMA_S8_SSIaaiLi128ELi64ELNS4_4UMMA5MajorE0ELSN_0ELNSM_8SaturateE0EEEEEENS4_6LayoutINS5_IJSB_SB_SB_EEENS5_IJNSA_ILi0EEEST_ST_EEEEENS5_IJNS4_10UnderscoreESW_SW_EEEEENS4_23SM90_TMA_LOAD_MULTICASTENS4_14ComposedLayoutINS4_7SwizzleILi2ELi4ELi3EEENS4_18smem_ptr_flag_bitsILi8EEENSR_INS5_IJNSA_ILi8EEESG_EEENS5_IJSG_SB_EEEEEEEvNS4_8identityENS4_13SM90_TMA_LOADES19_vS1A_EENS_8epilogue10collective18CollectiveEpilogueINS1D_23Sm100TmaWarpSpecializedILi1ELi1ELi64ELb0ELb0EEEJSH_NS5_IJNSR_ISF_SB_EENSR_ISG_SB_EEEEEaSI_aSI_NS1D_6fusion15FusionCallbacksIS1H_NS1L_17LinearCombinationIaiaiLNS_15FloatRoundStyleE2EEESH_S1K_JEEENS4_5SM1004TMEM4LOAD26SM100_TMEM_LOAD_32dp32b64xES1B_S19_NS4_39AutoVectorizingCopyWithAssumedAlignmentILi128EEENS4_14SM90_TMA_STOREES19_S1W_S1W_EEEvvEEEEvNT_6ParamsE)
	.align		4
        /*000c*/ 	.word	index@(__assertfail)
	.align		4
        /*0010*/ 	.word	0x00000000
	.align		4
        /*0014*/ 	.word	0xfffffffe
	.align		4
        /*0018*/ 	.word	0x00000000
	.align		4
        /*001c*/ 	.word	0xfffffffd
	.align		4
        /*0020*/ 	.word	0x00000000
	.align		4
        /*0024*/ 	.word	0xfffffffc


//--------------------- .nv.constant4             --------------------------
	.section	.nv.constant4,"a",@progbits
	.align	8
	.align		8
.nv.constant4:
        /*0000*/ 	.dword	__assertfail
	.align		8
        /*0008*/ 	.dword	__unnamed_1
	.align		8
        /*0010*/ 	.dword	__unnamed_2
	.align		8
        /*0018*/ 	.dword	_ZN40_INTERNAL_46ff931a_4_k_cu_f3480971_104004cuda3std3__45__cpo5beginE
	.align		8
        /*0020*/ 	.dword	_ZN40_INTERNAL_46ff931a_4_k_cu_f3480971_104004cuda3std3__45__cpo3endE
	.align		8
        /*0028*/ 	.dword	_ZN40_INTERNAL_46ff931a_4_k_cu_f3480971_104004cuda3std3__45__cpo6cbeginE
	.align		8
        /*0030*/ 	.dword	_ZN40_INTERNAL_46ff931a_4_k_cu_f3480971_104004cuda3std3__45__cpo4cendE
	.align		8
        /*0038*/ 	.dword	_ZN40_INTERNAL_46ff931a_4_k_cu_f3480971_104004cuda3std3__442_GLOBAL__N__46ff931a_4_k_cu_f3480971_104006ignoreE
	.align		8
        /*0040*/ 	.dword	_ZN40_INTERNAL_46ff931a_4_k_cu_f3480971_104004cuda3std3__419piecewise_constructE
	.align		8
        /*0048*/ 	.dword	_ZN40_INTERNAL_46ff931a_4_k_cu_f3480971_104004cuda3std3__48in_placeE
	.align		8
        /*0050*/ 	.dword	_ZN40_INTERNAL_46ff931a_4_k_cu_f3480971_104004cuda3std6ranges3__45__cpo4swapE
	.align		8
        /*0058*/ 	.dword	_ZN40_INTERNAL_46ff931a_4_k_cu_f3480971_104004cuda3std6ranges3__45__cpo9iter_moveE
	.align		8
        /*0060*/ 	.dword	_ZN40_INTERNAL_46ff931a_4_k_cu_f3480971_104004cute7productE
	.align		8
        /*0068*/ 	.dword	_ZN40_INTERNAL_46ff931a_4_k_cu_f3480971_104004cute1_E
	.align		8
        /*0070*/ 	.dword	$str$25
	.align		8
        /*0078*/ 	.dword	$str$26
	.align		8
        /*0080*/ 	.dword	$str$27
	.align		8
        /*0088*/ 	.dword	$str$28


//--------------------- .text._ZN7cutlass13device_kernelINS_4gemm6kernel13GemmUniversalIN4cute5tupleIJiiiiEEENS1_10collective13CollectiveMmaINS1_35MainloopSm100TmaUmmaWarpSpecializedILi4ELi2ELi4ENS5_IJNS4_1CILi1EEENSA_ILi2EEESB_EEEEENS5_IJNSA_ILi128EEENSA_ILi64EEESG_EEEaNS5_IJlSB_lEEEaSI_NS4_8TiledMMAINS4_8MMA_AtomIJNS4_15SM100_MMA_S8_SSIaaiLi128ELi64ELNS4_4UMMA5MajorE0ELSN_0ELNSM_8SaturateE0EEEEEENS4_6LayoutINS5_IJSB_SB_SB_EEENS5_IJNSA_ILi0EEEST_ST_EEEEENS5_IJNS4_10UnderscoreESW_SW_EEEEENS4_23SM90_TMA_LOAD_MULTICASTENS4_14ComposedLayoutINS4_7SwizzleILi2ELi4ELi3EEENS4_18smem_ptr_flag_bitsILi8EEENSR_INS5_IJNSA_ILi8EEESG_EEENS5_IJSG_SB_EEEEEEEvNS4_8identityENS4_13SM90_TMA_LOADES19_vS1A_EENS_8epilogue10collective18CollectiveEpilogueINS1D_23Sm100TmaWarpSpecializedILi1ELi1ELi64ELb0ELb0EEEJSH_NS5_IJNSR_ISF_SB_EENSR_ISG_SB_EEEEEaSI_aSI_NS1D_6fusion15FusionCallbacksIS1H_NS1L_17LinearCombinationIaiaiLNS_15FloatRoundStyleE2EEESH_S1K_JEEENS4_5SM1004TMEM4LOAD26SM100_TMEM_LOAD_32dp32b64xES1B_S19_NS4_39AutoVectorizingCopyWithAssumedAlignmentILi128EEENS4_14SM90_TMA_STOREES19_S1W_S1W_EEEvvEEEEvNT_6ParamsE --------------------------
	.section	.text._ZN7cutlass13device_kernelINS_4gemm6kernel13GemmUniversalIN4cute5tupleIJiiiiEEENS1_10collective13CollectiveMmaINS1_35MainloopSm100TmaUmmaWarpSpecializedILi4ELi2ELi4ENS5_IJNS4_1CILi1EEENSA_ILi2EEESB_EEEEENS5_IJNSA_ILi128EEENSA_ILi64EEESG_EEEaNS5_IJlSB_lEEEaSI_NS4_8TiledMMAINS4_8MMA_AtomIJNS4_15SM100_MMA_S8_SSIaaiLi128ELi64ELNS4_4UMMA5MajorE0ELSN_0ELNSM_8SaturateE0EEEEEENS4_6LayoutINS5_IJSB_SB_SB_EEENS5_IJNSA_ILi0EEEST_ST_EEEEENS5_IJNS4_10UnderscoreESW_SW_EEEEENS4_23SM90_TMA_LOAD_MULTICASTENS4_14ComposedLayoutINS4_7SwizzleILi2ELi4ELi3EEENS4_18smem_ptr_flag_bitsILi8EEENSR_INS5_IJNSA_ILi8EEESG_EEENS5_IJSG_SB_EEEEEEEvNS4_8identityENS4_13SM90_TMA_LOADES19_vS1A_EENS_8epilogue10collective18CollectiveEpilogueINS1D_23Sm100TmaWarpSpecializedILi1ELi1ELi64ELb0ELb0EEEJSH_NS5_IJNSR_ISF_SB_EENSR_ISG_SB_EEEEEaSI_aSI_NS1D_6fusion15FusionCallbacksIS1H_NS1L_17LinearCombinationIaiaiLNS_15FloatRoundStyleE2EEESH_S1K_JEEENS4_5SM1004TMEM4LOAD26SM100_TMEM_LOAD_32dp32b64xES1B_S19_NS4_39AutoVectorizingCopyWithAssumedAlignmentILi128EEENS4_14SM90_TMA_STOREES19_S1W_S1W_EEEvvEEEEvNT_6ParamsE,"ax",@progbits
	.align	128
.text._ZN7cutlass13device_kernelINS_4gemm6kernel13GemmUniversalIN4cute5tupleIJiiiiEEENS1_10collective13CollectiveMmaINS1_35MainloopSm100TmaUmmaWarpSpecializedILi4ELi2ELi4ENS5_IJNS4_1CILi1EEENSA_ILi2EEESB_EEEEENS5_IJNSA_ILi128EEENSA_ILi64EEESG_EEEaNS5_IJlSB_lEEEaSI_NS4_8TiledMMAINS4_8MMA_AtomIJNS4_15SM100_MMA_S8_SSIaaiLi128ELi64ELNS4_4UMMA5MajorE0ELSN_0ELNSM_8SaturateE0EEEEEENS4_6LayoutINS5_IJSB_SB_SB_EEENS5_IJNSA_ILi0EEEST_ST_EEEEENS5_IJNS4_10UnderscoreESW_SW_EEEEENS4_23SM90_TMA_LOAD_MULTICASTENS4_14ComposedLayoutINS4_7SwizzleILi2ELi4ELi3EEENS4_18smem_ptr_flag_bitsILi8EEENSR_INS5_IJNSA_ILi8EEESG_EEENS5_IJSG_SB_EEEEEEEvNS4_8identityENS4_13SM90_TMA_LOADES19_vS1A_EENS_8epilogue10collective18CollectiveEpilogueINS1D_23Sm100TmaWarpSpecializedILi1ELi1ELi64ELb0ELb0EEEJSH_NS5_IJNSR_ISF_SB_EENSR_ISG_SB_EEEEEaSI_aSI_NS1D_6fusion15FusionCallbacksIS1H_NS1L_17LinearCombinationIaiaiLNS_15FloatRoundStyleE2EEESH_S1K_JEEENS4_5SM1004TMEM4LOAD26SM100_TMEM_LOAD_32dp32b64xES1B_S19_NS4_39AutoVectorizingCopyWithAssumedAlignmentILi128EEENS4_14SM90_TMA_STOREES19_S1W_S1W_EEEvvEEEEvNT_6ParamsE:
        .type           _ZN7cutlass13device_kernelINS_4gemm6kernel13GemmUniversalIN4cute5tupleIJiiiiEEENS1_10collective13CollectiveMmaINS1_35MainloopSm100TmaUmmaWarpSpecializedILi4ELi2ELi4ENS5_IJNS4_1CILi1EEENSA_ILi2EEESB_EEEEENS5_IJNSA_ILi128EEENSA_ILi64EEESG_EEEaNS5_IJlSB_lEEEaSI_NS4_8TiledMMAINS4_8MMA_AtomIJNS4_15SM100_MMA_S8_SSIaaiLi128ELi64ELNS4_4UMMA5MajorE0ELSN_0ELNSM_8SaturateE0EEEEEENS4_6LayoutINS5_IJSB_SB_SB_EEENS5_IJNSA_ILi0EEEST_ST_EEEEENS5_IJNS4_10UnderscoreESW_SW_EEEEENS4_23SM90_TMA_LOAD_MULTICASTENS4_14ComposedLayoutINS4_7SwizzleILi2ELi4ELi3EEENS4_18smem_ptr_flag_bitsILi8EEENSR_INS5_IJNSA_ILi8EEESG_EEENS5_IJSG_SB_EEEEEEEvNS4_8identityENS4_13SM90_TMA_LOADES19_vS1A_EENS_8epilogue10collective18CollectiveEpilogueINS1D_23Sm100TmaWarpSpecializedILi1ELi1ELi64ELb0ELb0EEEJSH_NS5_IJNSR_ISF_SB_EENSR_ISG_SB_EEEEEaSI_aSI_NS1D_6fusion15FusionCallbacksIS1H_NS1L_17LinearCombinationIaiaiLNS_15FloatRoundStyleE2EEESH_S1K_JEEENS4_5SM1004TMEM4LOAD26SM100_TMEM_LOAD_32dp32b64xES1B_S19_NS4_39AutoVectorizingCopyWithAssumedAlignmentILi128EEENS4_14SM90_TMA_STOREES19_S1W_S1W_EEEvvEEEEvNT_6ParamsE,@function
        .size           _ZN7cutlass13device_kernelINS_4gemm6kernel13GemmUniversalIN4cute5tupleIJiiiiEEENS1_10collective13CollectiveMmaINS1_35MainloopSm100TmaUmmaWarpSpecializedILi4ELi2ELi4ENS5_IJNS4_1CILi1EEENSA_ILi2EEESB_EEEEENS5_IJNSA_ILi128EEENSA_ILi64EEESG_EEEaNS5_IJlSB_lEEEaSI_NS4_8TiledMMAINS4_8MMA_AtomIJNS4_15SM100_MMA_S8_SSIaaiLi128ELi64ELNS4_4UMMA5MajorE0ELSN_0ELNSM_8SaturateE0EEEEEENS4_6LayoutINS5_IJSB_SB_SB_EEENS5_IJNSA_ILi0EEEST_ST_EEEEENS5_IJNS4_10UnderscoreESW_SW_EEEEENS4_23SM90_TMA_LOAD_MULTICASTENS4_14ComposedLayoutINS4_7SwizzleILi2ELi4ELi3EEENS4_18smem_ptr_flag_bitsILi8EEENSR_INS5_IJNSA_ILi8EEESG_EEENS5_IJSG_SB_EEEEEEEvNS4_8identityENS4_13SM90_TMA_LOADES19_vS1A_EENS_8epilogue10collective18CollectiveEpilogueINS1D_23Sm100TmaWarpSpecializedILi1ELi1ELi64ELb0ELb0EEEJSH_NS5_IJNSR_ISF_SB_EENSR_ISG_SB_EEEEEaSI_aSI_NS1D_6fusion15FusionCallbacksIS1H_NS1L_17LinearCombinationIaiaiLNS_15FloatRoundStyleE2EEESH_S1K_JEEENS4_5SM1004TMEM4LOAD26SM100_TMEM_LOAD_32dp32b64xES1B_S19_NS4_39AutoVectorizingCopyWithAssumedAlignmentILi128EEENS4_14SM90_TMA_STOREES19_S1W_S1W_EEEvvEEEEvNT_6ParamsE,(.L_x_135 - _ZN7cutlass13device_kernelINS_4gemm6kernel13GemmUniversalIN4cute5tupleIJiiiiEEENS1_10collective13CollectiveMmaINS1_35MainloopSm100TmaUmmaWarpSpecializedILi4ELi2ELi4ENS5_IJNS4_1CILi1EEENSA_ILi2EEESB_EEEEENS5_IJNSA_ILi128EEENSA_ILi64EEESG_EEEaNS5_IJlSB_lEEEaSI_NS4_8TiledMMAINS4_8MMA_AtomIJNS4_15SM100_MMA_S8_SSIaaiLi128ELi64ELNS4_4UMMA5MajorE0ELSN_0ELNSM_8SaturateE0EEEEEENS4_6LayoutINS5_IJSB_SB_SB_EEENS5_IJNSA_ILi0EEEST_ST_EEEEENS5_IJNS4_10UnderscoreESW_SW_EEEEENS4_23SM90_TMA_LOAD_MULTICASTENS4_14ComposedLayoutINS4_7SwizzleILi2ELi4ELi3EEENS4_18smem_ptr_flag_bitsILi8EEENSR_INS5_IJNSA_ILi8EEESG_EEENS5_IJSG_SB_EEEEEEEvNS4_8identityENS4_13SM90_TMA_LOADES19_vS1A_EENS_8epilogue10collective18CollectiveEpilogueINS1D_23Sm100TmaWarpSpecializedILi1ELi1ELi64ELb0ELb0EEEJSH_NS5_IJNSR_ISF_SB_EENSR_ISG_SB_EEEEEaSI_aSI_NS1D_6fusion15FusionCallbacksIS1H_NS1L_17LinearCombinationIaiaiLNS_15FloatRoundStyleE2EEESH_S1K_JEEENS4_5SM1004TMEM4LOAD26SM100_TMEM_LOAD_32dp32b64xES1B_S19_NS4_39AutoVectorizingCopyWithAssumedAlignmentILi128EEENS4_14SM90_TMA_STOREES19_S1W_S1W_EEEvvEEEEvNT_6ParamsE)
        .other          _ZN7cutlass13device_kernelINS_4gemm6kernel13GemmUniversalIN4cute5tupleIJiiiiEEENS1_10collective13CollectiveMmaINS1_35MainloopSm100TmaUmmaWarpSpecializedILi4ELi2ELi4ENS5_IJNS4_1CILi1EEENSA_ILi2EEESB_EEEEENS5_IJNSA_ILi128EEENSA_ILi64EEESG_EEEaNS5_IJlSB_lEEEaSI_NS4_8TiledMMAINS4_8MMA_AtomIJNS4_15SM100_MMA_S8_SSIaaiLi128ELi64ELNS4_4UMMA5MajorE0ELSN_0ELNSM_8SaturateE0EEEEEENS4_6LayoutINS5_IJSB_SB_SB_EEENS5_IJNSA_ILi0EEEST_ST_EEEEENS5_IJNS4_10UnderscoreESW_SW_EEEEENS4_23SM90_TMA_LOAD_MULTICASTENS4_14ComposedLayoutINS4_7SwizzleILi2ELi4ELi3EEENS4_18smem_ptr_flag_bitsILi8EEENSR_INS5_IJNSA_ILi8EEESG_EEENS5_IJSG_SB_EEEEEEEvNS4_8identityENS4_13SM90_TMA_LOADES19_vS1A_EENS_8epilogue10collective18CollectiveEpilogueINS1D_23Sm100TmaWarpSpecializedILi1ELi1ELi64ELb0ELb0EEEJSH_NS5_IJNSR_ISF_SB_EENSR_ISG_SB_EEEEEaSI_aSI_NS1D_6fusion15FusionCallbacksIS1H_NS1L_17LinearCombinationIaiaiLNS_15FloatRoundStyleE2EEESH_S1K_JEEENS4_5SM1004TMEM4LOAD26SM100_TMEM_LOAD_32dp32b64xES1B_S19_NS4_39AutoVectorizingCopyWithAssumedAlignmentILi128EEENS4_14SM90_TMA_STOREES19_S1W_S1W_EEEvvEEEEvNT_6ParamsE,@"STO_CUDA_ENTRY STV_DEFAULT"
_ZN7cutlass13device_kernelINS_4gemm6kernel13GemmUniversalIN4cute5tupleIJiiiiEEENS1_10collective13CollectiveMmaINS1_35MainloopSm100TmaUmmaWarpSpecializedILi4ELi2ELi4ENS5_IJNS4_1CILi1EEENSA_ILi2EEESB_EEEEENS5_IJNSA_ILi128EEENSA_ILi64EEESG_EEEaNS5_IJlSB_lEEEaSI_NS4_8TiledMMAINS4_8MMA_AtomIJNS4_15SM100_MMA_S8_SSIaaiLi128ELi64ELNS4_4UMMA5MajorE0ELSN_0ELNSM_8SaturateE0EEEEEENS4_6LayoutINS5_IJSB_SB_SB_EEENS5_IJNSA_ILi0EEEST_ST_EEEEENS5_IJNS4_10UnderscoreESW_SW_EEEEENS4_23SM90_TMA_LOAD_MULTICASTENS4_14ComposedLayoutINS4_7SwizzleILi2ELi4ELi3EEENS4_18smem_ptr_flag_bitsILi8EEENSR_INS5_IJNSA_ILi8EEESG_EEENS5_IJSG_SB_EEEEEEEvNS4_8identityENS4_13SM90_TMA_LOADES19_vS1A_EENS_8epilogue10collective18CollectiveEpilogueINS1D_23Sm100TmaWarpSpecializedILi1ELi1ELi64ELb0ELb0EEEJSH_NS5_IJNSR_ISF_SB_EENSR_ISG_SB_EEEEEaSI_aSI_NS1D_6fusion15FusionCallbacksIS1H_NS1L_17LinearCombinationIaiaiLNS_15FloatRoundStyleE2EEESH_S1K_JEEENS4_5SM1004TMEM4LOAD26SM100_TMEM_LOAD_32dp32b64xES1B_S19_NS4_39AutoVectorizingCopyWithAssumedAlignmentILi128EEENS4_14SM90_TMA_STOREES19_S1W_S1W_EEEvvEEEEvNT_6ParamsE:
[----:B------:R-:W1:Y:S01]  /*0000*/  LDC R1, c[0x0][0x37c] ;  /* 0x0000df00ff017b82 */ /* 0x000e620000000800 */
[----:B------:R-:W2:Y:S01]  /*0010*/  S2R R142, SR_TID.X ;  /* 0x00000000008e7919 */ /* 0x000ea20000002100 */
[----:B------:R-:W3:Y:S01]  /*0020*/  LDCU.64 UR8, c[0x0][0x890] ;  /* 0x00011200ff0877ac */ /* 0x000ee20008000a00 */
[----:B------:R-:W-:Y:S02]  /*0030*/  PRMT R147, RZ, 0x7610, R147 ;  /* 0x00007610ff937816 */ /* 0x000fe40000000093 */
[----:B------:R-:W-:Y:S01]  /*0040*/  ELECT P3, URZ, PT ;  /* 0x0000000000ff782f */ /* 0x000fe20003860000 */
[----:B---3--:R-:W-:-:S04]  /*0050*/  UISETP.NE.U32.AND UP0, UPT, UR8, URZ, UPT ;  /* 0x000000ff0800728c */ /* 0x008fc8000bf05070 */
[----:B------:R-:W-:Y:S01]  /*0060*/  UISETP.NE.AND.EX UP0, UPT, UR9, URZ, UPT, UP0 ;  /* 0x000000ff0900728c */ /* 0x000fe2000bf05300 */
[----:B--2---:R-:W-:-:S05]  /*0070*/  SHF.R.U32.HI R148, RZ, 0x5, R142 ;  /* 0x00000005ff947819 */ /* 0x004fca000001168e */
[----:B------:R-:W2:Y:S02]  /*0080*/  SHFL.IDX PT, R0, R148, RZ, 0x1f ;  /* 0x00001fff94007589 */ /* 0x000ea400000e0000 */
[----:B--2---:R-:W-:Y:S01]  /*0090*/  R2UR UR22, R0 ;  /* 0x00000000001672ca */ /* 0x004fe200000e0000 */
[----:B-1----:R-:W-:-:S14]  /*00a0*/  BRA.U UP0, `(.L_x_0) ;  /* 0x0000000100307547 */ /* 0x002fdc000b800000 */
[----:B------:R-:W1:Y:S02]  /*00b0*/  LDCU.64 UR4, c[0x0][0x888] ;  /* 0x00011100ff0477ac */ /* 0x000e640008000a00 */
[----:B-1----:R-:W-:-:S04]  /*00c0*/  UISETP.NE.U32.AND UP0, UPT, UR4, URZ, UPT ;  /* 0x000000ff0400728c */ /* 0x002fc8000bf05070 */
[----:B------:R-:W-:-:S09]  /*00d0*/  UISETP.NE.AND.EX UP0, UPT, UR5, URZ, UPT, UP0 ;  /* 0x000000ff0500728c */ /* 0x000fd2000bf05300 */
[----:B------:R-:W-:Y:S05]  /*00e0*/  BRA.U !UP0, `(.L_x_1) ;  /* 0x0000000108147547 */ /* 0x000fea000b800000 */
[----:B------:R-:W1:Y:S01]  /*00f0*/  LDC.64 R2, c[0x0][0x888] ;  /* 0x00022200ff027b82 */ /* 0x000e620000000a00 */
[----:B------:R-:W1:Y:S02]  /*0100*/  LDCU.64 UR4, c[0x0][0x358] ;  /* 0x00006b00ff0477ac */ /* 0x000e640008000a00 */
[----:B-1----:R1:W5:Y:S01]  /*0110*/  LDG.E R71, desc[UR4][R2.64] ;  /* 0x0000000402477981 */ /* 0x002362000c1e1900 */
[----:B------:R-:W-:Y:S01]  /*0120*/  HFMA2 R147, -RZ, RZ, 0, 5.9604644775390625e-08 ;  /* 0x00000001ff937431 */ /* 0x000fe200000001ff */
[----:B------:R-:W-:Y:S05]  /*0130*/  BRA `(.L_x_0) ;  /* 0x00000000000c7947 */ /* 0x000fea0003800000 */
.L_x_1:
[----:B------:R-:W1:Y:S01]  /*0140*/  LDCU UR4, c[0x0][0x880] ;  /* 0x00011000ff0477ac */ /* 0x000e620008000800 */
[----:B------:R-:W-:Y:S01]  /*0150*/  HFMA2 R147, -RZ, RZ, 0, 5.9604644775390625e-08 ;  /* 0x00000001ff937431 */ /* 0x000fe200000001ff */
[----:B-1----:R-:W-:-:S07]  /*0160*/  MOV R71, UR4 ;  /* 0x0000000400477c02 */ /* 0x002fce0008000f00 */
.L_x_0:
[----:B------:R-:W2:Y:S02]  /*0170*/  LDCU.64 UR4, c[0x0][0x8b0] ;  /* 0x00011600ff0477ac */ /* 0x000ea40008000a00 */
[----:B--2---:R-:W-:-:S04]  /*0180*/  UISETP.NE.U32.AND UP0, UPT, UR4, URZ, UPT ;  /* 0x000000ff0400728c */ /* 0x004fc8000bf05070 */
[----:B------:R-:W-:-:S09]  /*0190*/  UISETP.NE.AND.EX UP0, UPT, UR5, URZ, UPT, UP0 ;  /* 0x000000ff0500728c */ /* 0x000fd2000bf05300 */
[----:B------:R-:W-:Y:S05]  /*01a0*/  BRA.U UP0, `(.L_x_2) ;  /* 0x0000000100287547 */ /* 0x000fea000b800000 */
[----:B------:R-:W2:Y:S02]  /*01b0*/  LDCU.64 UR4, c[0x0][0x8a8] ;  /* 0x00011500ff0477ac */ /* 0x000ea40008000a00 */
[----:B--2---:R-:W-:-:S04]  /*01c0*/  UISETP.NE.U32.AND UP0, UPT, UR4, URZ, UPT ;  /* 0x000000ff0400728c */ /* 0x004fc8000bf05070 */
[----:B------:R-:W-:-:S09]  /*01d0*/  UISETP.NE.AND.EX UP0, UPT, UR5, URZ, UPT, UP0 ;  /* 0x000000ff0500728c */ /* 0x000fd2000bf05300 */
[----:B------:R-:W-:Y:S05]  /*01e0*/  BRA.U !UP0, `(.L_x_3) ;  /* 0x0000000108107547 */ /* 0x000fea000b800000 */
[----:B-1----:R-:W1:Y:S01]  /*01f0*/  LDC.64 R2, c[0x0][0x8a8] ;  /* 0x00022a00ff027b82 */ /* 0x002e620000000a00 */
[----:B------:R-:W1:Y:S02]  /*0200*/  LDCU.64 UR4, c[0x0][0x358] ;  /* 0x00006b00ff0477ac */ /* 0x000e640008000a00 */
[----:B-1----:R2:W5:Y:S01]  /*0210*/  LDG.E R70, desc[UR4][R2.64] ;  /* 0x0000000402467981 */ /* 0x002562000c1e1900 */
[----:B------:R-:W-:Y:S05]  /*0220*/  BRA `(.L_x_2) ;  /* 0x0000000000087947 */ /* 0x000fea0003800000 */
.L_x_3:
[----:B------:R-:W2:Y:S02]  /*0230*/  LDCU UR4, c[0x0][0x8a0] ;  /* 0x00011400ff0477ac */ /* 0x000ea40008000800 */
[----:B--2---:R-:W-:Y:S02]  /*0240*/  MOV R70, UR4 ;  /* 0x0000000400467c02 */ /* 0x004fe40008000f00 */
.L_x_2:
[----:B------:R-:W-:Y:S01]  /*0250*/  IMAD.U32 R0, RZ, RZ, UR22 ;  /* 0x00000016ff007e24 */ /* 0x000fe2000f8e00ff */
[----:B------:R-:W-:Y:S04]  /*0260*/  BSSY.RECONVERGENT B0, `(.L_x_4) ;  /* 0x000000c000007945 */ /* 0x000fe80003800200 */
[C---:B------:R-:W-:Y:S02]  /*0270*/  ISETP.NE.OR P1, PT, R0.reuse, 0x1, !P3 ;  /* 0x000000010000780c */ /* 0x040fe40005f25670 */
[----:B------:R-:W-:-:S11]  /*0280*/  ISETP.NE.OR P0, PT, R0, 0x3, !P3 ;  /* 0x000000030000780c */ /* 0x000fd60005f05670 */
[----:B------:R-:W-:Y:S05]  /*0290*/  @P1 BRA `(.L_x_5) ;  /* 0x0000000000201947 */ /* 0x000fea0003800000 */
[----:B------:R-:W3:Y:S02]  /*02a0*/  LDCU.64 UR4, c[0x0][0x348] ;  /* 0x00006900ff0477ac */ /* 0x000ee40008000a00 */
[----:B---3--:R-:W-:Y:S02]  /*02b0*/  UIADD3 UR6, UP1, UPT, UR4, 0x80, URZ ;  /* 0x0000008004067890 */ /* 0x008fe4000ff3e0ff */
[----:B------:R-:W-:Y:S02]  /*02c0*/  UIADD3 UR4, UP0, UPT, UR4, 0x180, URZ ;  /* 0x0000018004047890 */ /* 0x000fe4000ff1e0ff */
[----:B------:R-:W-:Y:S02]  /*02d0*/  UIADD3.X UR7, UPT, UPT, URZ, UR5, URZ, UP1, !UPT ;  /* 0x00000005ff077290 */ /* 0x000fe40008ffe4ff */
[----:B------:R-:W-:-:S07]  /*02e0*/  UIADD3.X UR5, UPT, UPT, URZ, UR5, URZ, UP0, !UPT ;  /* 0x00000005ff057290 */ /* 0x000fce00087fe4ff */
[----:B------:R3:W-:Y:S02]  /*02f0*/  UTMACCTL.PF [UR6] ;  /* 0x00000000060079b9 */ /* 0x0007e40008040000 */
[----:B------:R3:W-:Y:S02]  /*0300*/  UTMACCTL.PF [UR4] ;  /* 0x00000000040079b9 */ /* 0x0007e40008040000 */
[----:B---3--:R-:W-:Y:S01]  /*0310*/  NOP ;  /* 0x0000000000007918 */ /* 0x008fe20000000000 */
.L_x_5:
[----:B------:R-:W-:Y:S05]  /*0320*/  BSYNC.RECONVERGENT B0 ;  /* 0x0000000000007941 */ /* 0x000fea0003800200 */
.L_x_4:
[----:B------:R-:W-:Y:S04]  /*0330*/  BSSY.RECONVERGENT B0, `(.L_x_6) ;  /* 0x000000a000007945 */ /* 0x000fe80003800200 */
        /* <DEDUP_REMOVED lines=9> */
.L_x_7:
[----:B------:R-:W-:Y:S05]  /*03d0*/  BSYNC.RECONVERGENT B0 ;  /* 0x0000000000007941 */ /* 0x000fea0003800200 */
.L_x_6:
[----:B------:R-:W3:Y:S01]  /*03e0*/  LDCU.64 UR4, c[0x0][0x888] ;  /* 0x00011100ff0477ac */ /* 0x000ee20008000a00 */
[----:B------:R-:W-:Y:S02]  /*03f0*/  UISETP.EQ.U32.AND UP1, UPT, UR8, URZ, UPT ;  /* 0x000000ff0800728c */ /* 0x000fe4000bf22070 */
[----:B------:R-:W-:Y:S02]  /*0400*/  UPLOP3.LUT UP3, UPT, UPT, UPT, UPT, 0x80, 0x8 ;  /* 0x000000000008789c */ /* 0x000fe40003f6f070 */
[----:B---3--:R-:W-:-:S04]  /*0410*/  UISETP.NE.U32.AND UP0, UPT, UR4, URZ, UPT ;  /* 0x000000ff0400728c */ /* 0x008fc8000bf05070 */
[----:B------:R-:W-:-:S04]  /*0420*/  UISETP.NE.AND.EX UP0, UPT, UR5, URZ, UPT, UP0 ;  /* 0x000000ff0500728c */ /* 0x000fc8000bf05300 */
[----:B------:R-:W-:-:S04]  /*0430*/  UISETP.EQ.OR.EX UP2, UPT, UR9, URZ, !UP0, UP1 ;  /* 0x000000ff0900728c */ /* 0x000fc8000c742710 */
[----:B------:R-:W-:-:S05]  /*0440*/  UP2UR UR61, UPR, URZ, 0x4 ;  /* 0x00000004ff3d7883 */ /* 0x000fca0008000000 */
[----:B------:R-:W-:Y:S07]  /*0450*/  BRA.U !UP2, `(.L_x_8) ;  /* 0x000000010a207547 */ /* 0x000fee000b800000 */
[----:B-----5:R-:W-:Y:S01]  /*0460*/  R2UR UR5, R71 ;  /* 0x00000000470572ca */ /* 0x020fe200000e0000 */
[----:B------:R-:W-:Y:S02]  /*0470*/  UISETP.NE.U32.AND UP1, UPT, UR8, URZ, UPT ;  /* 0x000000ff0800728c */ /* 0x000fe4000bf25070 */
[----:B------:R-:W-:Y:S02]  /*0480*/  USEL UR4, URZ, 0xffffffff, UP0 ;  /* 0xffffffffff047887 */ /* 0x000fe40008000000 */
[----:B------:R-:W-:-:S08]  /*0490*/  UISETP.NE.AND.EX UP1, UPT, UR9, URZ, UPT, UP1 ;  /* 0x000000ff0900728c */ /* 0x000fd0000bf25310 */
[----:B------:R-:W-:-:S04]  /*04a0*/  UISETP.NE.AND UP0, UPT, UR5, URZ, UPT ;  /* 0x000000ff0500728c */ /* 0x000fc8000bf05270 */
[----:B------:R-:W-:-:S04]  /*04b0*/  @!UP1 USEL UR4, URZ, 0xffffffff, UP0 ;  /* 0xffffffffff049887 */ /* 0x000fc80008000000 */
[----:B------:R-:W-:-:S04]  /*04c0*/  ULOP3.LUT UR4, UR4, 0x1, URZ, 0xc0, !UPT ;  /* 0x0000000104047892 */ /* 0x000fc8000f8ec0ff */
[----:B------:R-:W-:-:S11]  /*04d0*/  UISETP.NE.U32.AND UP3, UPT, UR4, 0x1, UPT ;  /* 0x000000010400788c */ /* 0x000fd6000bf65070 */
.L_x_8:
[----:B-12---:R-:W1:Y:S01]  /*04e0*/  SHFL.IDX PT, R2, R148, RZ, 0x1f ;  /* 0x00001fff94027589 */ /* 0x006e6200000e0000 */
[----:B------:R-:W-:-:S04]  /*04f0*/  UISETP.NE.AND UP0, UPT, UR22, 0x2, UPT ;  /* 0x000000021600788c */ /* 0x000fc8000bf05270 */
[----:B------:R-:W-:Y:S01]  /*0500*/  USEL UR34, URZ, 0x1, UP0 ;  /* 0x00000001ff227887 */ /* 0x000fe20008000000 */
[----:B-1----:R-:W-:-:S13]  /*0510*/  ISETP.NE.AND P0, PT, R2, RZ, PT ;  /* 0x000000ff0200720c */ /* 0x002fda0003f05270 */
[----:B------:R-:W-:Y:S05]  /*0520*/  @P0 BRA `(.L_x_9) ;  /* 0x0000000000580947 */ /* 0x000fea0003800000 */
[----:B------:R-:W1:Y:S01]  /*0530*/  S2UR UR4, SR_CgaCtaId ;  /* 0x00000000000479c3 */ /* 0x000e620000008800 */
[----:B------:R-:W-:Y:S01]  /*0540*/  UMOV UR5, 0x400 ;  /* 0x0000040000057882 */ /* 0x000fe20000000000 */
[----:B------:R-:W-:Y:S01]  /*0550*/  UMOV UR8, 0x1 ;  /* 0x0000000100087882 */ /* 0x000fe20000000000 */
[----:B------:R-:W-:Y:S01]  /*0560*/  UMOV UR6, 0x2 ;  /* 0x0000000200067882 */ /* 0x000fe20000000000 */
[----:B------:R-:W-:-:S04]  /*0570*/  UIADD3 UR8, UPT, UPT, -UR8, 0x100000, URZ ;  /* 0x0010000008087890 */ /* 0x000fc8000fffe1ff */
[----:B------:R-:W-:Y:S02]  /*0580*/  USHF.L.U32 UR9, UR8, 0xb, URZ ;  /* 0x0000000b08097899 */ /* 0x000fe400080006ff */
[----:B------:R-:W-:Y:S02]  /*0590*/  USHF.L.U32 UR8, UR8, 0x1, URZ ;  /* 0x0000000108087899 */ /* 0x000fe400080006ff */
[----:B------:R-:W-:-:S04]  /*05a0*/  UIADD3 UR6, UPT, UPT, -UR6, 0x100000, URZ ;  /* 0x0010000006067890 */ /* 0x000fc8000fffe1ff */
[----:B------:R-:W-:Y:S02]  /*05b0*/  USHF.L.U32 UR7, UR6, 0xb, URZ ;  /* 0x0000000b06077899 */ /* 0x000fe400080006ff */
[----:B------:R-:W-:Y:S01]  /*05c0*/  USHF.L.U32 UR6, UR6, 0x1, URZ ;  /* 0x0000000106067899 */ /* 0x000fe200080006ff */
[----:B------:R-:W-:Y:S01]  /*05d0*/  ELECT P0, URZ, PT ;  /* 0x0000000000ff782f */ /* 0x000fe20003800000 */
[----:B-1----:R-:W-:Y:S01]  /*05e0*/  ULEA UR4, UR4, UR5, 0x18 ;  /* 0x0000000504047291 */ /* 0x002fe2000f8ec0ff */
[----:B------:R-:W1:Y:S11]  /*05f0*/  FENCE.VIEW.ASYNC.S ;  /* 0x00000000000073c6 */ /* 0x000e760000000000 */
[----:B-1----:R1:W2:Y:S01]  /*0600*/  SYNCS.EXCH.64 URZ, [UR4], UR8 ;  /* 0x0000000804ff75b2 */ /* 0x0022a20008000100 */
[----:B------:R1:W3:Y:S01]  /*0610*/  SYNCS.EXCH.64 URZ, [UR4+0x20], UR6 ;  /* 0x0000200604ff75b2 */ /* 0x0002e20008000100 */
[----:B------:R1:W4:Y:S01]  /*0620*/  SYNCS.EXCH.64 URZ, [UR4+0x8], UR8 ;  /* 0x0000080804ff75b2 */ /* 0x0003220008000100 */
[----:B------:R1:W1:Y:S01]  /*0630*/  SYNCS.EXCH.64 URZ, [UR4+0x28], UR6 ;  /* 0x0000280604ff75b2 */ /* 0x0002620008000100 */
[----:B------:R1:W1:Y:S01]  /*0640*/  SYNCS.EXCH.64 URZ, [UR4+0x10], UR8 ;  /* 0x0000100804ff75b2 */ /* 0x0002620008000100 */
[----:B------:R1:W1:Y:S01]  /*0650*/  SYNCS.EXCH.64 URZ, [UR4+0x30], UR6 ;  /* 0x0000300604ff75b2 */ /* 0x0002620008000100 */
[----:B------:R1:W1:Y:S01]  /*0660*/  SYNCS.EXCH.64 URZ, [UR4+0x18], UR8 ;  /* 0x0000180804ff75b2 */ /* 0x0002620008000100 */
[----:B------:R1:W1:Y:S01]  /*0670*/  SYNCS.EXCH.64 URZ, [UR4+0x38], UR6 ;  /* 0x0000380604ff75b2 */ /* 0x0002620008000100 */
[----:B------:R-:W-:Y:S01]  /*0680*/  NOP ;  /* 0x0000000000007918 */ /* 0x000fe20000000000 */
.L_x_9:
[----:B------:R-:W2:Y:S01]  /*0690*/  SHFL.IDX PT, R2, R148, RZ, 0x1f ;  /* 0x00001fff94027589 */ /* 0x000ea200000e0000 */
[----:B------:R-:W-:Y:S01]  /*06a0*/  NOP ;  /* 0x0000000000007918 */ /* 0x000fe20000000000 */
[----:B--2---:R-:W-:-:S13]  /*06b0*/  ISETP.NE.AND P0, PT, R2, 0x1, PT ;  /* 0x000000010200780c */ /* 0x004fda0003f05270 */
[----:B------:R-:W-:Y:S05]  /*06c0*/  @P0 BRA `(.L_x_10) ;  /* 0x0000000000400947 */ /* 0x000fea0003800000 */
[----:B-1----:R-:W1:Y:S01]  /*06d0*/  S2UR UR4, SR_CgaCtaId ;  /* 0x00000000000479c3 */ /* 0x002e620000008800 */
        /* <DEDUP_REMOVED lines=12> */
[----:B-1----:R2:W1:Y:S01]  /*07a0*/  SYNCS.EXCH.64 URZ, [UR4+0x40], UR8 ;  /* 0x0000400804ff75b2 */ /* 0x0024620008000100 */
[----:B------:R2:W1:Y:S02]  /*07b0*/  SYNCS.EXCH.64 URZ, [UR4+0x48], UR6 ;  /* 0x0000480604ff75b2 */ /* 0x0004640008000100 */
[----:B--2---:R-:W-:Y:S01]  /*07c0*/  NOP ;  /* 0x0000000000007918 */ /* 0x004fe20000000000 */
.L_x_10:
[----:B------:R-:W2:Y:S01]  /*07d0*/  SHFL.IDX PT, R2, R148, RZ, 0x1f ;  /* 0x00001fff94027589 */ /* 0x000ea200000e0000 */
[----:B------:R-:W-:Y:S01]  /*07e0*/  NOP ;  /* 0x0000000000007918 */ /* 0x000fe20000000000 */
[----:B--2---:R-:W-:-:S13]  /*07f0*/  ISETP.NE.AND P0, PT, R2, 0x3, PT ;  /* 0x000000030200780c */ /* 0x004fda0003f05270 */
[----:B------:R-:W-:Y:S05]  /*0800*/  @P0 BRA `(.L_x_11) ;  /* 0x0000000000300947 */ /* 0x000fea0003800000 */
[----:B-1----:R-:W1:Y:S01]  /*0810*/  S2UR UR6, SR_CgaCtaId ;  /* 0x00000000000679c3 */ /* 0x002e620000008800 */
[----:B------:R-:W-:Y:S01]  /*0820*/  UMOV UR4, 0x400 ;  /* 0x0000040000047882 */ /* 0x000fe20000000000 */
[----:B------:R-:W-:Y:S01]  /*0830*/  UMOV UR5, 0x20 ;  /* 0x0000002000057882 */ /* 0x000fe20000000000 */
[----:B------:R-:W-:Y:S01]  /*0840*/  ELECT P0, URZ, PT ;  /* 0x0000000000ff782f */ /* 0x000fe20003800000 */
[----:B-1----:R-:W-:Y:S02]  /*0850*/  ULEA UR6, UR6, UR4, 0x18 ;  /* 0x0000000406067291 */ /* 0x002fe4000f8ec0ff */
[----:B------:R-:W-:-:S04]  /*0860*/  UIADD3 UR4, UPT, UPT, -UR5, 0x100000, URZ ;  /* 0x0010000005047890 */ /* 0x000fc8000fffe1ff */
[----:B------:R-:W-:Y:S02]  /*0870*/  USHF.L.U32 UR5, UR4, 0xb, URZ ;  /* 0x0000000b04057899 */ /* 0x000fe400080006ff */
[----:B------:R-:W-:Y:S01]  /*0880*/  USHF.L.U32 UR4, UR4, 0x1, URZ ;  /* 0x0000000104047899 */ /* 0x000fe200080006ff */
[----:B------:R-:W1:Y:S11]  /*0890*/  FENCE.VIEW.ASYNC.S ;  /* 0x00000000000073c6 */ /* 0x000e760000000000 */
[----:B-1----:R2:W1:Y:S01]  /*08a0*/  SYNCS.EXCH.64 URZ, [UR6+0x50], UR4 ;  /* 0x0000500406ff75b2 */ /* 0x0024620008000100 */
[----:B------:R2:W1:Y:S02]  /*08b0*/  SYNCS.EXCH.64 URZ, [UR6+0x58], UR4 ;  /* 0x0000580406ff75b2 */ /* 0x0004640008000100 */
[----:B--2---:R-:W-:Y:S01]  /*08c0*/  NOP ;  /* 0x0000000000007918 */ /* 0x004fe20000000000 */
.L_x_11:
[----:B------:R-:W2:Y:S01]  /*08d0*/  SHFL.IDX PT, R2, R148, RZ, 0x1f ;  /* 0x00001fff94027589 */ /* 0x000ea200000e0000 */
[----:B------:R-:W-:Y:S01]  /*08e0*/  NOP ;  /* 0x0000000000007918 */ /* 0x000fe20000000000 */
[----:B--2---:R-:W-:-:S13]  /*08f0*/  ISETP.NE.AND P0, PT, R2, 0x4, PT ;  /* 0x000000040200780c */ /* 0x004fda0003f05270 */
[----:B------:R-:W-:Y:S05]  /*0900*/  @P0 BRA `(.L_x_12) ;  /* 0x00000000004c0947 */ /* 0x000fea0003800000 */
[----:B-1----:R-:W1:Y:S01]  /*0910*/  S2UR UR6, SR_CgaCtaId ;  /* 0x00000000000679c3 */ /* 0x002e620000008800 */
[----:B------:R-:W-:Y:S01]  /*0920*/  UMOV UR4, 0x1e0 ;  /* 0x000001e000047882 */ /* 0x000fe20000000000 */
[----:B------:R-:W-:Y:S01]  /*0930*/  UMOV UR5, 0x400 ;  /* 0x0000040000057882 */ /* 0x000fe20000000000 */
[----:B------:R-:W-:Y:S01]  /*0940*/  USEL UR4, UR4, 0x1a0, UP3 ;  /* 0x000001a004047887 */ /* 0x000fe20009800000 */
[----:B------:R-:W-:Y:S01]  /*0950*/  UMOV UR8, 0x1 ;  /* 0x0000000100087882 */ /* 0x000fe20000000000 */
[----:B------:R-:W-:Y:S01]  /*0960*/  ELECT P0, URZ, PT ;  /* 0x0000000000ff782f */ /* 0x000fe20003800000 */
[----:B------:R-:W-:-:S04]  /*0970*/  UIADD3 UR8, UPT, UPT, -UR8, 0x100000, URZ ;  /* 0x0010000008087890 */ /* 0x000fc8000fffe1ff */
[----:B------:R-:W-:Y:S02]  /*0980*/  USHF.L.U32 UR9, UR8, 0xb, URZ ;  /* 0x0000000b08097899 */ /* 0x000fe400080006ff */
[----:B------:R-:W-:Y:S02]  /*0990*/  USHF.L.U32 UR8, UR8, 0x1, URZ ;  /* 0x0000000108087899 */ /* 0x000fe400080006ff */
[----:B-1----:R-:W-:Y:S02]  /*09a0*/  ULEA UR6, UR6, UR5, 0x18 ;  /* 0x0000000506067291 */ /* 0x002fe4000f8ec0ff */
[----:B------:R-:W-:-:S04]  /*09b0*/  UIADD3 UR4, UPT, UPT, -UR4, 0x100000, URZ ;  /* 0x0010000004047890 */ /* 0x000fc8000fffe1ff */
[----:B------:R-:W-:Y:S02]  /*09c0*/  USHF.L.U32 UR5, UR4, 0xb, URZ ;  /* 0x0000000b04057899 */ /* 0x000fe400080006ff */
[----:B------:R-:W-:Y:S01]  /*09d0*/  USHF.L.U32 UR4, UR4, 0x1, URZ ;  /* 0x0000000104047899 */ /* 0x000fe200080006ff */
[----:B------:R-:W1:Y:S03]  /*09e0*/  FENCE.VIEW.ASYNC.S ;  /* 0x00000000000073c6 */ /* 0x000e660000000000 */
[----:B-1----:R2:W1:Y:S08]  /*09f0*/  SYNCS.EXCH.64 URZ, [UR6+0x60], UR8 ;  /* 0x0000600806ff75b2 */ /* 0x0024700008000100 */
[----:B------:R2:W1:Y:S01]  /*0a00*/  SYNCS.EXCH.64 URZ, [UR6+0x70], UR4 ;  /* 0x0000700406ff75b2 */ /* 0x0004620008000100 */
[----:B------:R2:W1:Y:S01]  /*0a10*/  SYNCS.EXCH.64 URZ, [UR6+0x68], UR8 ;  /* 0x0000680806ff75b2 */ /* 0x0004620008000100 */
[----:B------:R2:W1:Y:S02]  /*0a20*/  SYNCS.EXCH.64 URZ, [UR6+0x78], UR4 ;  /* 0x0000780406ff75b2 */ /* 0x0004640008000100 */
[----:B--2---:R-:W-:Y:S01]  /*0a30*/  NOP ;  /* 0x0000000000007918 */ /* 0x004fe20000000000 */
.L_x_12:
        /* <DEDUP_REMOVED lines=18> */
[----:B------:R2:W1:Y:S01]  /*0b60*/  SYNCS.EXCH.64 URZ, [UR4+0xa0], UR6 ;  /* 0x0000a00604ff75b2 */ /* 0x0004620008000100 */
[----:B------:R2:W1:Y:S01]  /*0b70*/  SYNCS.EXCH.64 URZ, [UR4+0x88], UR8 ;  /* 0x0000880804ff75b2 */ /* 0x0004620008000100 */
[----:B------:R2:W1:Y:S01]  /*0b80*/  SYNCS.EXCH.64 URZ, [UR4+0xa8], UR6 ;  /* 0x0000a80604ff75b2 */ /* 0x0004620008000100 */
[----:B------:R2:W1:Y:S01]  /*0b90*/  SYNCS.EXCH.64 URZ, [UR4+0x90], UR8 ;  /* 0x0000900804ff75b2 */ /* 0x0004620008000100 */
[----:B------:R2:W1:Y:S01]  /*0ba0*/  SYNCS.EXCH.64 URZ, [UR4+0xb0], UR6 ;  /* 0x0000b00604ff75b2 */ /* 0x0004620008000100 */
[----:B------:R2:W1:Y:S01]  /*0bb0*/  SYNCS.EXCH.64 URZ, [UR4+0x98], UR8 ;  /* 0x0000980804ff75b2 */ /* 0x0004620008000100 */
[----:B------:R2:W1:Y:S02]  /*0bc0*/  SYNCS.EXCH.64 URZ, [UR4+0xb8], UR6 ;  /* 0x0000b80604ff75b2 */ /* 0x0004640008000100 */
[----:B--2---:R-:W-:Y:S01]  /*0bd0*/  NOP ;  /* 0x0000000000007918 */ /* 0x004fe20000000000 */
.L_x_13:
[----:B------:R-:W2:Y:S01]  /*0be0*/  SHFL.IDX PT, R2, R148, RZ, 0x1f ;  /* 0x00001fff94027589 */ /* 0x000ea200000e0000 */
[----:B------:R-:W1:Y:S01]  /*0bf0*/  S2UR UR48, SR_CgaCtaId ;  /* 0x00000000003079c3 */ /* 0x000e620000008800 */
[----:B------:R-:W-:Y:S01]  /*0c00*/  NOP ;  /* 0x0000000000007918 */ /* 0x000fe20000000000 */
[----:B--2---:R-:W-:-:S13]  /*0c10*/  ISETP.NE.AND P0, PT, R2, 0x3, PT ;  /* 0x000000030200780c */ /* 0x004fda0003f05270 */
[----:B-1----:R-:W-:Y:S05]  /*0c20*/  @P0 BRA `(.L_x_14) ;  /* 0x0000000000340947 */ /* 0x002fea0003800000 */
[----:B------:R-:W-:Y:S01]  /*0c30*/  UMOV UR4, 0x400 ;  /* 0x0000040000047882 */ /* 0x000fe20000000000 */
[----:B------:R-:W-:Y:S01]  /*0c40*/  UMOV UR6, 0x20 ;  /* 0x0000002000067882 */ /* 0x000fe20000000000 */
[----:B------:R-:W-:Y:S02]  /*0c50*/  ULEA UR4, UR48, UR4, 0x18 ;  /* 0x0000000430047291 */ /* 0x000fe4000f8ec0ff */
[----:B------:R-:W-:-:S04]  /*0c60*/  UIADD3 UR6, UPT, UPT, -UR6, 0x100000, URZ ;  /* 0x0010000006067890 */ /* 0x000fc8000fffe1ff */
[----:B------:R-:W-:Y:S02]  /*0c70*/  USHF.L.U32 UR7, UR6, 0xb, URZ ;  /* 0x0000000b06077899 */ /* 0x000fe400080006ff */
[----:B------:R-:W-:Y:S01]  /*0c80*/  USHF.L.U32 UR6, UR6, 0x1, URZ ;  /* 0x0000000106067899 */ /* 0x000fe200080006ff */
[----:B------:R-:W-:Y:S01]  /*0c90*/  ELECT P0, URZ, PT ;  /* 0x0000000000ff782f */ /* 0x000fe20003800000 */
[----:B------:R-:W1:Y:S10]  /*0ca0*/  FENCE.VIEW.ASYNC.S ;  /* 0x00000000000073c6 */ /* 0x000e740000000000 */
[----:B-1----:R1:W2:Y:S01]  /*0cb0*/  SYNCS.EXCH.64 URZ, [UR4+0xc0], UR6 ;  /* 0x0000c00604ff75b2 */ /* 0x0022a20008000100 */
[----:B------:R1:W1:Y:S01]  /*0cc0*/  SYNCS.EXCH.64 URZ, [UR4+0xd0], UR6 ;  /* 0x0000d00604ff75b2 */ /* 0x0002620008000100 */
[----:B------:R1:W1:Y:S01]  /*0cd0*/  SYNCS.EXCH.64 URZ, [UR4+0xc8], UR6 ;  /* 0x0000c80604ff75b2 */ /* 0x0002620008000100 */
[----:B------:R1:W1:Y:S01]  /*0ce0*/  SYNCS.EXCH.64 URZ, [UR4+0xd8], UR6 ;  /* 0x0000d80604ff75b2 */ /* 0x0002620008000100 */
[----:B------:R-:W-:Y:S01]  /*0cf0*/  NOP ;  /* 0x0000000000007918 */ /* 0x000fe20000000000 */
.L_x_14:
[----:B-1----:R-:W1:Y:S01]  /*0d00*/  LDCU UR4, c[0x0][0x36c] ;  /* 0x00006d80ff0477ac */ /* 0x002e620008000800 */
[----:B------:R-:W-:Y:S01]  /*0d10*/  ISETP.NE.OR P3, PT, R0, 0x2, !P3 ;  /* 0x000000020000780c */ /* 0x000fe20005f65670 */
[----:B------:R-:W-:Y:S01]  /*0d20*/  NOP ;  /* 0x0000000000007918 */ /* 0x000fe20000000000 */
[----:B------:R-:W-:Y:S01]  /*0d30*/  LOP3.LUT R0, R142, 0x1f, RZ, 0xc0, !PT ;  /* 0x0000001f8e007812 */ /* 0x000fe200078ec0ff */
[----:B------:R-:W-:Y:S02]  /*0d40*/  UISETP.NE.AND UP4, UPT, UR22, URZ, UPT ;  /* 0x000000ff1600728c */ /* 0x000fe4000bf85270 */
[----:B-1----:R-:W-:-:S09]  /*0d50*/  UISETP.EQ.U32.AND UP5, UPT, UR4, 0x1, UPT ;  /* 0x000000010400788c */ /* 0x002fd2000bfa2070 */
[----:B------:R-:W-:Y:S05]  /*0d60*/  BRA.U !UP5, `(.L_x_15) ;  /* 0x000000010d087547 */ /* 0x000fea000b800000 */
[----:B--234-:R-:W-:Y:S01]  /*0d70*/  UCGABAR_ARV ;  /* 0x00000000000079c7 */ /* 0x01cfe20008000000 */
[----:B------:R-:W-:Y:S05]  /*0d80*/  BRA `(.L_x_16) ;  /* 0x0000000000047947 */ /* 0x000fea0003800000 */
.L_x_15:
[----:B--234-:R-:W-:Y:S01]  /*0d90*/  NOP ;  /* 0x0000000000007918 */ /* 0x01cfe20000000000 */
.L_x_16:
[----:B------:R-:W1:Y:S01]  /*0da0*/  S2UR UR7, SR_CTAID.X ;  /* 0x00000000000779c3 */ /* 0x000e620000002500 */
[----:B------:R-:W-:-:S05]  /*0db0*/  CS2R.32 R3, SR_CgaSize ;  /* 0x0000000000037805 */ /* 0x000fca0000008a00 */
[----:B------:R-:W-:-:S05]  /*0dc0*/  IMAD R3, R3, -0xa0, RZ ;  /* 0xffffff6003037824 */ /* 0x000fca00078e02ff */
[----:B------:R-:W-:-:S14]  /*0dd0*/  R2UR UR5, R3 ;  /* 0x00000000030572ca */ /* 0x000fdc00000e0000 */
[----:B------:R-:W2:Y:S01]  /*0de0*/  LDCU UR5, c[0x0][UR5+0x2b0] ;  /* 0x00005600050577ac */ /* 0x000ea20008000800 */
[----:B------:R-:W-:-:S05]  /*0df0*/  CS2R.32 R3, SR_CgaSize ;  /* 0x0000000000037805 */ /* 0x000fca0000008a00 */
[----:B------:R-:W-:-:S05]  /*0e00*/  IMAD R3, R3, -0xa0, RZ ;  /* 0xffffff6003037824 */ /* 0x000fca00078e02ff */
[----:B------:R-:W-:-:S14]  /*0e10*/  R2UR UR4, R3 ;  /* 0x00000000030472ca */ /* 0x000fdc00000e0000 */
[----:B------:R-:W3:Y:S01]  /*0e20*/  LDCU UR4, c[0x0][UR4+0x2b4] ;  /* 0x00005680040477ac */ /* 0x000ee20008000800 */
[----:B------:R-:W4:Y:S01]  /*0e30*/  S2UR UR8, SR_CTAID.Y ;  /* 0x00000000000879c3 */ /* 0x000f220000002600 */
[----:B------:R-:W3:Y:S01]  /*0e40*/  LDCU UR23, c[0x0][0xb24] ;  /* 0x00016480ff1777ac */ /* 0x000ee20008000800 */
[----:B------:R-:W-:-:S05]  /*0e50*/  CS2R.32 R3, SR_CgaSize ;  /* 0x0000000000037805 */ /* 0x000fca0000008a00 */
[----:B------:R-:W-:-:S05]  /*0e60*/  IMAD R3, R3, -0xa0, RZ ;  /* 0xffffff6003037824 */ /* 0x000fca00078e02ff */
[----:B------:R-:W-:-:S14]  /*0e70*/  R2UR UR60, R3 ;  /* 0x00000000033c72ca */ /* 0x000fdc00000e0000 */
[----:B------:R-:W3:Y:S01]  /*0e80*/  LDCU UR60, c[0x0][UR60+0x2a0] ;  /* 0x000054003c3c77ac */ /* 0x000ee20008000800 */
[----:B------:R-:W1:Y:S01]  /*0e90*/  S2UR UR36, SR_CTAID.Z ;  /* 0x00000000002479c3 */ /* 0x000e620000002700 */
[----:B------:R-:W-:-:S05]  /*0ea0*/  CS2R.32 R3, SR_CgaSize ;  /* 0x0000000000037805 */ /* 0x000fca0000008a00 */
[----:B------:R-:W-:-:S05]  /*0eb0*/  IMAD R3, R3, -0xa0, RZ ;  /* 0xffffff6003037824 */ /* 0x000fca00078e02ff */
[----:B------:R-:W-:-:S14]  /*0ec0*/  R2UR UR57, R3 ;  /* 0x00000000033972ca */ /* 0x000fdc00000e0000 */
[----:B------:R-:W3:Y:S01]  /*0ed0*/  LDCU UR57, c[0x0][UR57+0x2a4] ;  /* 0x00005480393977ac */ /* 0x000ee20008000800 */
[----:B------:R-:W3:Y:S01]  /*0ee0*/  LDCU UR40, c[0x0][0xb24] ;  /* 0x00016480ff2877ac */ /* 0x000ee20008000800 */
[----:B-1----:R-:W-:Y:S01]  /*0ef0*/  I2FP.F32.U32 R3, UR7 ;  /* 0x0000000700037c45 */ /* 0x002fe20008201000 */
[----:B------:R-:W1:Y:S04]  /*0f00*/  LDCU UR26, c[0x0][0xb30] ;  /* 0x00016600ff1a77ac */ /* 0x000e680008000800 */
[----:B--2---:R-:W-:Y:S01]  /*0f10*/  FMUL R3, R3, UR5 ;  /* 0x0000000503037c20 */ /* 0x004fe20008400000 */
[----:B------:R-:W-:Y:S01]  /*0f20*/  USHF.L.U32 UR24, UR48, 0xc, URZ ;  /* 0x0000000c30187899 */ /* 0x000fe200080006ff */
[----:B----4-:R-:W-:Y:S01]  /*0f30*/  I2FP.F32.U32 R2, UR8 ;  /* 0x0000000800027c45 */ /* 0x010fe20008201000 */
[----:B---3--:R-:W-:-:S03]  /*0f40*/  UISETP.GE.AND UP2, UPT, UR23, 0x1, UPT ;  /* 0x000000011700788c */ /* 0x008fc6000bf46270 */
[----:B------:R-:W2:Y:S01]  /*0f50*/  F2I.U32.TRUNC.NTZ R3, R3 ;  /* 0x0000000300037305 */ /* 0x000ea2000020f000 */
[----:B------:R-:W-:Y:S01]  /*0f60*/  UMOV UR46, UR7 ;  /* 0x00000007002e7c82 */ /* 0x000fe20008000000 */
[----:B------:R-:W-:Y:S01]  /*0f70*/  FMUL R2, R2, UR4 ;  /* 0x0000000402027c20 */ /* 0x000fe20008400000 */
[----:B------:R-:W-:-:S05]  /*0f80*/  UMOV UR45, UR8 ;  /* 0x00000008002d7c82 */ /* 0x000fca0008000000 */
[----:B------:R-:W3:Y:S01]  /*0f90*/  F2I.U32.TRUNC.NTZ R2, R2 ;  /* 0x0000000200027305 */ /* 0x000ee2000020f000 */
[----:B--2---:R-:W-:Y:S02]  /*0fa0*/  R2UR UR4, R3 ;  /* 0x00000000030472ca */ /* 0x004fe400000e0000 */
[----:B---3--:R-:W-:Y:S02]  /*0fb0*/  R2UR UR6, R2 ;  /* 0x00000000020672ca */ /* 0x008fe400000e0000 */
[----:B------:R-:W-:-:S09]  /*0fc0*/  PRMT R2, RZ, 0x7610, R2 ;  /* 0x00007610ff027816 */ /* 0x000fd20000000002 */
[----:B------:R-:W-:-:S04]  /*0fd0*/  UIADD3 UR5, UPT, UPT, -UR4, URZ, URZ ;  /* 0x000000ff04057290 */ /* 0x000fc8000fffe1ff */
[----:B------:R-:W-:Y:S02]  /*0fe0*/  UIMAD UR60, UR60, UR5, UR7 ;  /* 0x000000053c3c72a4 */ /* 0x000fe4000f8e0207 */
[----:B------:R-:W-:-:S04]  /*0ff0*/  UIADD3 UR4, UPT, UPT, -UR6, URZ, URZ ;  /* 0x000000ff06047290 */ /* 0x000fc8000fffe1ff */
[----:B------:R-:W-:Y:S01]  /*1000*/  UIMAD UR57, UR57, UR4, UR8 ;  /* 0x00000004393972a4 */ /* 0x000fe2000f8e0208 */
[----:B-1----:R-:W-:Y:S11]  /*1010*/  BRA.U UP4, `(.L_x_17) ;  /* 0x0000000104247547 */ /* 0x002ff6000b800000 */
[----:B------:R-:W-:Y:S02]  /*1020*/  UISETP.NE.AND UP0, UPT, UR57, URZ, UPT ;  /* 0x000000ff3900728c */ /* 0x000fe4000bf05270 */
[----:B------:R-:W-:Y:S02]  /*1030*/  UISETP.NE.AND UP1, UPT, UR57, 0x1, UPT ;  /* 0x000000013900788c */ /* 0x000fe4000bf25270 */
[----:B------:R-:W-:Y:S02]  /*1040*/  UISETP.EQ.OR UP0, UPT, UR60, URZ, !UP0 ;  /* 0x000000ff3c00728c */ /* 0x000fe4000c702670 */
[----:B------:R-:W-:Y:S02]  /*1050*/  USEL UR4, URZ, 0x2, UP1 ;  /* 0x00000002ff047887 */ /* 0x000fe40008800000 */
[----:B------:R-:W-:Y:S02]  /*1060*/  USEL UR5, URZ, 0x1, !UP0 ;  /* 0x00000001ff057887 */ /* 0x000fe4000c000000 */
[----:B------:R-:W-:-:S04]  /*1070*/  UISETP.NE.AND UP0, UPT, UR60, URZ, UPT ;  /* 0x000000ff3c00728c */ /* 0x000fc8000bf05270 */
[----:B------:R-:W-:-:S04]  /*1080*/  USEL UR4, UR4, 0x2, UP0 ;  /* 0x0000000204047887 */ /* 0x000fc80008000000 */
[----:B------:R-:W-:-:S06]  /*1090*/  UIADD3 UR4, UPT, UPT, UR5, UR4, URZ ;  /* 0x0000000405047290 */ /* 0x000fcc000fffe0ff */
[----:B------:R-:W-:Y:S02]  /*10a0*/  MOV R2, UR4 ;  /* 0x0000000400027c02 */ /* 0x000fe40008000f00 */
.L_x_17:
[----:B------:R-:W-:Y:S05]  /*10b0*/  BRA.U !UP2, `(.L_x_18) ;  /* 0x000000010ad47547 */ /* 0x000fea000b800000 */
[----:B------:R-:W1:Y:S01]  /*10c0*/  LDCU.128 UR12, c[0x0][0xb10] ;  /* 0x00016200ff0c77ac */ /* 0x000e620008000c00 */
[----:B------:R-:W2:Y:S01]  /*10d0*/  LDCU UR6, c[0x0][0x370] ;  /* 0x00006e00ff0677ac */ /* 0x000ea20008000800 */
[----:B------:R-:W3:Y:S01]  /*10e0*/  LDCU UR5, c[0x0][0x374] ;  /* 0x00006e80ff0577ac */ /* 0x000ee20008000800 */
[----:B------:R-:W4:Y:S01]  /*10f0*/  LDCU UR25, c[0x0][0xb0c] ;  /* 0x00016180ff1977ac */ /* 0x000f220008000800 */
[----:B------:R-:W4:Y:S01]  /*1100*/  LDCU UR4, c[0x0][0xb20] ;  /* 0x00016400ff0477ac */ /* 0x000f220008000800 */
[----:B------:R-:W4:Y:S01]  /*1110*/  LDCU.64 UR8, c[0x0][0xb28] ;  /* 0x00016500ff0877ac */ /* 0x000f220008000a00 */
[----:B-1----:R-:W-:Y:S02]  /*1120*/  UISETP.NE.AND UP0, UPT, UR14, 0x1, UPT ;  /* 0x000000010e00788c */ /* 0x002fe4000bf05270 */
[----:B---3--:R-:W-:Y:S02]  /*1130*/  UIMAD.WIDE.U32 UR10, UR5, UR15, URZ ;  /* 0x0000000f050a72a5 */ /* 0x008fe4000f8e00ff */
[----:B--2---:R-:W-:-:S02]  /*1140*/  UIMAD.WIDE.U32 UR18, UR6, UR12, URZ ;  /* 0x0000000c061272a5 */ /* 0x004fc4000f8e00ff */
[----:B----4-:R-:W-:Y:S02]  /*1150*/  UISETP.NE.AND UP1, UPT, UR25, 0x1, UPT ;  /* 0x000000011900788c */ /* 0x010fe4000bf25270 */
[----:B------:R-:W-:Y:S01]  /*1160*/  UISETP.NE.AND UP2, UPT, UR23, 0x1, UPT ;  /* 0x000000011700788c */ /* 0x000fe2000bf45270 */
[----:B------:R-:W-:Y:S02]  /*1170*/  UMOV UR10, UR11 ;  /* 0x0000000b000a7c82 */ /* 0x000fe40008000000 */
[----:B------:R-:W-:Y:S01]  /*1180*/  UMOV UR18, UR19 ;  /* 0x0000001300127c82 */ /* 0x000fe20008000000 */
[----:B------:R-:W-:Y:S02]  /*1190*/  @UP0 USHF.R.U32.HI UR5, URZ, UR4, UR10 ;  /* 0x00000004ff050299 */ /* 0x000fe4000801160a */
[----:B------:R-:W-:Y:S02]  /*11a0*/  UIMAD.WIDE.U32 UR20, UR45, UR15, URZ ;  /* 0x0000000f2d1472a5 */ /* 0x000fe4000f8e00ff */
[----:B------:R-:W-:-:S02]  /*11b0*/  UIMAD.WIDE.U32 UR10, UR5, UR8, URZ ;  /* 0x00000008050a72a5 */ /* 0x000fc4000f8e00ff */
[----:B------:R-:W-:Y:S02]  /*11c0*/  @UP1 USHF.R.U32.HI UR6, URZ, UR13, UR18 ;  /* 0x0000000dff061299 */ /* 0x000fe40008011612 */
[----:B------:R-:W-:Y:S02]  /*11d0*/  UIMAD.WIDE.U32 UR16, UR46, UR12, URZ ;  /* 0x0000000c2e1072a5 */ /* 0x000fe4000f8e00ff */
[----:B------:R-:W-:Y:S01]  /*11e0*/  UIMAD.WIDE.U32 UR18, UR6, UR8, URZ ;  /* 0x00000008061272a5 */ /* 0x000fe2000f8e00ff */
[----:B------:R-:W-:Y:S01]  /*11f0*/  UMOV UR20, UR21 ;  /* 0x0000001500147c82 */ /* 0x000fe20008000000 */
[----:B------:R-:W-:Y:S01]  /*1200*/  UMOV UR10, UR11 ;  /* 0x0000000b000a7c82 */ /* 0x000fe20008000000 */
[----:B------:R-:W-:Y:S02]  /*1210*/  USHF.R.U32.HI UR20, URZ, UR4, UR20 ;  /* 0x00000004ff147299 */ /* 0x000fe40008011614 */
[----:B------:R-:W-:Y:S02]  /*1220*/  @UP2 USHF.R.U32.HI UR5, URZ, UR9, UR10 ;  /* 0x00000009ff052299 */ /* 0x000fe4000801160a */
[----:B------:R-:W-:Y:S01]  /*1230*/  UMOV UR7, UR19 ;  /* 0x0000001300077c82 */ /* 0x000fe20008000000 */
[----:B------:R-:W-:Y:S01]  /*1240*/  UMOV UR16, UR17 ;  /* 0x0000001100107c82 */ /* 0x000fe20008000000 */
[----:B------:R-:W-:-:S02]  /*1250*/  @UP2 USHF.R.U32.HI UR6, URZ, UR9, UR7 ;  /* 0x00000009ff062299 */ /* 0x000fc40008011607 */
[----:B------:R-:W-:Y:S02]  /*1260*/  USHF.R.U32.HI UR13, URZ, UR13, UR16 ;  /* 0x0000000dff0d7299 */ /* 0x000fe40008011610 */
[----:B------:R-:W-:Y:S02]  /*1270*/  USEL UR4, UR45, UR20, !UP0 ;  /* 0x000000142d047287 */ /* 0x000fe4000c000000 */
[----:B------:R-:W-:Y:S02]  /*1280*/  UIMAD UR7, UR5, UR23, URZ ;  /* 0x00000017050772a4 */ /* 0x000fe4000f8e02ff */
[----:B------:R-:W-:Y:S02]  /*1290*/  USEL UR5, UR46, UR13, !UP1 ;  /* 0x0000000d2e057287 */ /* 0x000fe4000c800000 */
[----:B------:R-:W-:Y:S02]  /*12a0*/  UIMAD UR12, UR6, UR23, URZ ;  /* 0x00000017060c72a4 */ /* 0x000fe4000f8e02ff */
[----:B------:R-:W-:-:S02]  /*12b0*/  UISETP.GE.AND UP0, UPT, UR4, UR7, UPT ;  /* 0x000000070400728c */ /* 0x000fc4000bf06270 */
[----:B------:R-:W-:Y:S02]  /*12c0*/  UIMAD.WIDE.U32 UR10, UR4, UR8, URZ ;  /* 0x00000008040a72a5 */ /* 0x000fe4000f8e00ff */
[----:B------:R-:W-:Y:S02]  /*12d0*/  UISETP.GE.OR UP0, UPT, UR5, UR12, UP0 ;  /* 0x0000000c0500728c */ /* 0x000fe40008706670 */
[----:B------:R-:W-:Y:S02]  /*12e0*/  UIMAD.WIDE.U32 UR12, UR5, UR8, URZ ;  /* 0x00000008050c72a5 */ /* 0x000fe4000f8e00ff */
[----:B------:R-:W-:Y:S01]  /*12f0*/  UIADD3 UR10, UPT, UPT, -UR4, URZ, URZ ;  /* 0x000000ff040a7290 */ /* 0x000fe2000fffe1ff */
[----:B------:R-:W-:Y:S01]  /*1300*/  UMOV UR8, UR11 ;  /* 0x0000000b00087c82 */ /* 0x000fe20008000000 */
[----:B------:R-:W-:Y:S02]  /*1310*/  UIADD3 UR11, UPT, UPT, -UR5, URZ, URZ ;  /* 0x000000ff050b7290 */ /* 0x000fe4000fffe1ff */
[----:B------:R-:W-:-:S03]  /*1320*/  USHF.R.U32.HI UR8, URZ, UR9, UR8 ;  /* 0x00000009ff087299 */ /* 0x000fc60008011608 */
[----:B------:R-:W-:Y:S01]  /*1330*/  @!UP0 UMOV UR7, UR13 ;  /* 0x0000000d00078c82 */ /* 0x000fe20008000000 */
[----:B------:R-:W-:Y:S02]  /*1340*/  UIMAD UR45, UR14, UR10, UR45 ;  /* 0x0000000a0e2d72a4 */ /* 0x000fe4000f8e022d */
[----:B------:R-:W-:Y:S02]  /*1350*/  USEL UR8, UR4, UR8, !UP2 ;  /* 0x0000000804087287 */ /* 0x000fe4000d000000 */
[----:B------:R-:W-:Y:S02]  /*1360*/  @!UP0 USHF.R.U32.HI UR7, URZ, UR9, UR7 ;  /* 0x00000009ff078299 */ /* 0x000fe40008011607 */
[----:B------:R-:W-:Y:S02]  /*1370*/  UIADD3 UR9, UPT, UPT, -UR8, URZ, URZ ;  /* 0x000000ff08097290 */ /* 0x000fe4000fffe1ff */
[----:B------:R-:W-:Y:S02]  /*1380*/  @!UP0 USEL UR7, UR5, UR7, !UP2 ;  /* 0x0000000705078287 */ /* 0x000fe4000d000000 */
[----:B------:R-:W-:-:S02]  /*1390*/  UIMAD UR9, UR23, UR9, UR4 ;  /* 0x00000009170972a4 */ /* 0x000fc4000f8e0204 */
[----:B------:R-:W-:Y:S02]  /*13a0*/  @!UP0 UIADD3 UR8, UPT, UPT, UR8, -UR7, URZ ;  /* 0x8000000708088290 */ /* 0x000fe4000fffe0ff */
[----:B------:R-:W-:Y:S02]  /*13b0*/  @!UP0 UIMAD UR6, UR9, UR6, UR7 ;  /* 0x00000006090682a4 */ /* 0x000fe4000f8e0207 */
[----:B------:R-:W-:Y:S02]  /*13c0*/  @!UP0 UIMAD UR4, UR8, UR23, UR5 ;  /* 0x00000017080482a4 */ /* 0x000fe4000f8e0205 */
[----:B------:R-:W-:Y:S02]  /*13d0*/  UIMAD UR46, UR25, UR11, UR46 ;  /* 0x0000000b192e72a4 */ /* 0x000fe4000f8e022e */
[----:B------:R-:W-:Y:S01]  /*13e0*/  UIMAD UR45, UR4, UR14, UR45 ;  /* 0x0000000e042d72a4 */ /* 0x000fe2000f8e022d */
[----:B------:R-:W-:Y:S02]  /*13f0*/  @!UP0 UMOV UR5, UR6 ;  /* 0x0000000600058c82 */ /* 0x000fe40008000000 */
[----:B------:R-:W-:-:S12]  /*1400*/  UIMAD UR46, UR5, UR25, UR46 ;  /* 0x00000019052e72a4 */ /* 0x000fd8000f8e022e */
.L_x_18:
[----:B------:R-:W-:Y:S02]  /*1410*/  UISETP.NE.AND UP1, UPT, UR26, 0x1, UPT ;  /* 0x000000011a00788c */ /* 0x000fe4000bf25270 */
[----:B------:R-:W-:Y:S02]  /*1420*/  UISETP.NE.AND UP0, UPT, UR22, 0x2, UPT ;  /* 0x000000021600788c */ /* 0x000fe4000bf05270 */
[----:B------:R-:W-:-:S05]  /*1430*/  ULOP3.LUT UR24, UR24, 0x1000, URZ, 0xc0, !UPT ;  /* 0x0000100018187892 */ /* 0x000fca000f8ec0ff */
[----:B------:R-:W-:Y:S07]  /*1440*/  BRA.U UP1, `(.L_x_19) ;  /* 0x0000000101447547 */ /* 0x000fee000b800000 */
[----:B------:R-:W1:Y:S01]  /*1450*/  LDCU.128 UR8, c[0x0][0xb10] ;  /* 0x00016200ff0877ac */ /* 0x000e620008000c00 */
[----:B------:R-:W2:Y:S01]  /*1460*/  LDCU UR12, c[0x0][0xb0c] ;  /* 0x00016180ff0c77ac */ /* 0x000ea20008000800 */
[----:B------:R-:W3:Y:S01]  /*1470*/  LDCU UR13, c[0x0][0xb20] ;  /* 0x00016400ff0d77ac */ /* 0x000ee20008000800 */
[----:B-1----:R-:W-:Y:S02]  /*1480*/  UIMAD.WIDE.U32 UR6, UR46, UR8, URZ ;  /* 0x000000082e0672a5 */ /* 0x002fe4000f8e00ff */
[----:B------:R-:W-:Y:S02]  /*1490*/  UIMAD.WIDE.U32 UR4, UR45, UR11, URZ ;  /* 0x0000000b2d0472a5 */ /* 0x000fe4000f8e00ff */
[----:B--2---:R-:W-:Y:S02]  /*14a0*/  UISETP.NE.AND UP2, UPT, UR12, 0x1, UPT ;  /* 0x000000010c00788c */ /* 0x004fe4000bf45270 */
[----:B------:R-:W-:Y:S01]  /*14b0*/  UISETP.NE.AND UP1, UPT, UR10, 0x1, UPT ;  /* 0x000000010a00788c */ /* 0x000fe2000bf25270 */
[----:B------:R-:W-:-:S02]  /*14c0*/  UMOV UR6, UR7 ;  /* 0x0000000700067c82 */ /* 0x000fc40008000000 */
[----:B------:R-:W-:Y:S01]  /*14d0*/  UMOV UR4, UR5 ;  /* 0x0000000500047c82 */ /* 0x000fe20008000000 */
[----:B------:R-:W-:Y:S02]  /*14e0*/  USHF.R.U32.HI UR6, URZ, UR9, UR6 ;  /* 0x00000009ff067299 */ /* 0x000fe40008011606 */
[----:B---3--:R-:W-:Y:S02]  /*14f0*/  USHF.R.U32.HI UR4, URZ, UR13, UR4 ;  /* 0x0000000dff047299 */ /* 0x008fe40008011604 */
[----:B------:R-:W-:Y:S02]  /*1500*/  USEL UR5, UR46, UR6, !UP2 ;  /* 0x000000062e057287 */ /* 0x000fe4000d000000 */
[----:B------:R-:W-:-:S04]  /*1510*/  USEL UR4, UR45, UR4, !UP1 ;  /* 0x000000042d047287 */ /* 0x000fc8000c800000 */
[----:B------:R-:W-:Y:S02]  /*1520*/  UIADD3 UR6, UPT, UPT, UR5, -UR4, URZ ;  /* 0x8000000405067290 */ /* 0x000fe4000fffe0ff */
[----:B------:R-:W-:Y:S02]  /*1530*/  UIADD3 UR4, UPT, UPT, -UR5, UR4, URZ ;  /* 0x0000000405047290 */ /* 0x000fe4000fffe1ff */
[----:B------:R-:W-:Y:S02]  /*1540*/  UIMAD UR45, UR6, UR10, UR45 ;  /* 0x0000000a062d72a4 */ /* 0x000fe4000f8e022d */
[----:B------:R-:W-:-:S12]  /*1550*/  UIMAD UR46, UR4, UR12, UR46 ;  /* 0x0000000c042e72a4 */ /* 0x000fd8000f8e022e */
.L_x_19:
[----:B------:R-:W-:Y:S05]  /*1560*/  BRA.U !UP5, `(.L_x_20) ;  /* 0x000000010d0c7547 */ /* 0x000fea000b800000 */
[----:B------:R-:W-:Y:S01]  /*1570*/  UCGABAR_WAIT ;  /* 0x0000000000007dc7 */ /* 0x000fe20008000000 */
[----:B------:R-:W-:Y:S01]  /*1580*/  CCTL.IVALL ;  /* 0x00000000ff00798f */ /* 0x000fe20002000000 */
[----:B------:R-:W-:Y:S05]  /*1590*/  BRA `(.L_x_21) ;  /* 0x0000000000047947 */ /* 0x000fea0003800000 */
.L_x_20:
[----:B------:R-:W-:Y:S06]  /*15a0*/  BAR.SYNC.DEFER_BLOCKING 0x0 ;  /* 0x0000000000007b1d */ /* 0x000fec0000010000 */
.L_x_21:
[----:B------:R-:W-:Y:S05]  /*15b0*/  BRA.U UP0, `(.L_x_22) ;  /* 0x0000001100bc7547 */ /* 0x000fea000b800000 */
[----:B------:R-:W1:Y:S01]  /*15c0*/  LDCU UR6, c[0x0][0x38c] ;  /* 0x00007180ff0677ac */ /* 0x000e620008000800 */
[----:B------:R-:W-:Y:S01]  /*15d0*/  PLOP3.LUT P1, PT, PT, PT, UP3, 0x80, 0x8 ;  /* 0x000000000008781c */ /* 0x000fe20003f2f038 */
[----:B------:R-:W-:Y:S01]  /*15e0*/  IMAD.MOV.U32 R12, RZ, RZ, 0x1 ;  /* 0x00000001ff0c7424 */ /* 0x000fe200078e00ff */
[----:B------:R-:W-:Y:S01]  /*15f0*/  ISETP.EQ.OR P2, PT, R0, RZ, P3 ;  /* 0x000000ff0000720c */ /* 0x000fe20001f42670 */
[----:B------:R-:W-:Y:S01]  /*1600*/  UISETP.NE.AND UP1, UPT, UR22, URZ, UPT ;  /* 0x000000ff1600728c */ /* 0x000fe2000bf25270 */
[----:B------:R-:W-:Y:S02]  /*1610*/  PLOP3.LUT P1, PT, P1, PT, PT, 0x8, 0x80 ;  /* 0x000000000080781c */ /* 0x000fe40000f2e170 */
[----:B------:R-:W-:Y:S01]  /*1620*/  CS2R R10, SRZ ;  /* 0x00000000000a7805 */ /* 0x000fe2000001ff00 */
[----:B------:R-:W-:Y:S01]  /*1630*/  IMAD.MOV.U32 R9, RZ, RZ, RZ ;  /* 0x000000ffff097224 */ /* 0x000fe200078e00ff */
[----:B------:R-:W2:Y:S01]  /*1640*/  LDCU UR39, c[0x0][0x370] ;  /* 0x00006e00ff2777ac */ /* 0x000ea20008000800 */
[----:B------:R-:W-:Y:S01]  /*1650*/  IMAD.MOV.U32 R8, RZ, RZ, 0x1 ;  /* 0x00000001ff087424 */ /* 0x000fe200078e00ff */
[----:B------:R-:W3:Y:S01]  /*1660*/  LDCU.64 UR28, c[0x0][0x348] ;  /* 0x00006900ff1c77ac */ /* 0x000ee20008000a00 */
[----:B------:R-:W-:-:S02]  /*1670*/  USHF.R.U32.HI UR44, URZ, 0x6, UR24 ;  /* 0x00000006ff2c7899 */ /* 0x000fc40008011618 */
[----:B-1----:R-:W-:Y:S02]  /*1680*/  UIADD3 UR5, UPT, UPT, UR6, 0x3f, URZ ;  /* 0x0000003f06057890 */ /* 0x002fe4000fffe0ff */
[----:B------:R-:W-:Y:S02]  /*1690*/  UIADD3 UR47, UPT, UPT, UR6, 0x7e, URZ ;  /* 0x0000007e062f7890 */ /* 0x000fe4000fffe0ff */
[----:B------:R-:W-:Y:S01]  /*16a0*/  USHF.R.S32.HI UR4, URZ, 0x1f, UR5 ;  /* 0x0000001fff047899 */ /* 0x000fe20008011405 */
[----:B------:R-:W1:Y:S03]  /*16b0*/  LDCU UR38, c[0x0][0x374] ;  /* 0x00006e80ff2677ac */ /* 0x000e660008000800 */
[----:B------:R-:W-:Y:S02]  /*16c0*/  ULEA.HI UR4, UR4, UR5, URZ, 0x6 ;  /* 0x0000000504047291 */ /* 0x000fe4000f8f30ff */
[----:B------:R-:W-:-:S02]  /*16d0*/  USEL UR25, UR34, 0x2, UP1 ;  /* 0x0000000222197887 */ /* 0x000fc40008800000 */
[----:B------:R-:W-:Y:S02]  /*16e0*/  USHF.R.S32.HI UR42, URZ, 0x6, UR4 ;  /* 0x00000006ff2a7899 */ /* 0x000fe40008011404 */
[----:B------:R-:W-:Y:S02]  /*16f0*/  UIADD3 UR4, UPT, UPT, UR6, -0x1, URZ ;  /* 0xffffffff06047890 */ /* 0x000fe4000fffe0ff */
[----:B------:R-:W-:Y:S02]  /*1700*/  UISETP.LT.U32.AND UP0, UPT, UR42, 0x4, UPT ;  /* 0x000000042a00788c */ /* 0x000fe4000bf01070 */
[----:B------:R-:W-:Y:S02]  /*1710*/  UISETP.GE.U32.AND UP2, UPT, UR4, -0x7f, UPT ;  /* 0xffffff810400788c */ /* 0x000fe4000bf46070 */
[----:B------:R-:W-:Y:S01]  /*1720*/  USEL UR41, UR42, 0x4, UP0 ;  /* 0x000000042a297887 */ /* 0x000fe20008000000 */
[----:B------:R-:W-:-:S03]  /*1730*/  UMOV UR5, URZ ;  /* 0x000000ff00057c82 */ /* 0x000fc60008000000 */
[----:B------:R-:W-:Y:S02]  /*1740*/  UIADD3 UR21, UPT, UPT, UR41, -0x1, URZ ;  /* 0xffffffff29157890 */ /* 0x000fe4000fffe0ff */
[----:B------:R-:W-:-:S03]  /*1750*/  UIADD3 UR43, UPT, UPT, UR42, -UR41, URZ ;  /* 0x800000292a2b7290 */ /* 0x000fc6000fffe0ff */
[----:B------:R-:W-:-:S04]  /*1760*/  @UP2 UIADD3 UR21, UPT, UPT, UR41, URZ, URZ ;  /* 0x000000ff29152290 */ /* 0x000fc8000fffe0ff */
[----:B-123--:R-:W-:-:S12]  /*1770*/  UIADD3 UR21, UPT, UPT, UR21, 0x1, URZ ;  /* 0x0000000115157890 */ /* 0x00efd8000fffe0ff */
.L_x_42:
[----:B------:R-:W-:Y:S01]  /*1780*/  UISETP.NE.AND UP0, UPT, UR48, URZ, UPT ;  /* 0x000000ff3000728c */ /* 0x000fe2000bf05270 */
[----:B------:R-:W1:Y:S08]  /*1790*/  S2UR UR48, SR_CgaCtaId ;  /* 0x00000000003079c3 */ /* 0x000e700000008800 */
[----:B------:R-:W-:Y:S05]  /*17a0*/  BRA.U UP0, `(.L_x_23) ;  /* 0x0000000100347547 */ /* 0x000fea000b800000 */
[----:B------:R-:W2:Y:S01]  /*17b0*/  S2R R0, SR_CgaCtaId ;  /* 0x0000000000007919 */ /* 0x000ea20000008800 */
[----:B------:R-:W-:-:S04]  /*17c0*/  MOV R2, 0x400 ;  /* 0x0000040000027802 */ /* 0x000fc80000000f00 */
[----:B--2---:R-:W-:Y:S02]  /*17d0*/  LEA R0, R0, R2, 0x18 ;  /* 0x0000000200007211 */ /* 0x004fe400078ec0ff */
[----:B------:R-:W-:-:S03]  /*17e0*/  SHF.L.U32 R2, R8, 0x1f, RZ ;  /* 0x0000001f08027819 */ /* 0x000fc600000006ff */
[----:B------:R-:W-:-:S04]  /*17f0*/  IMAD R0, R9, 0x8, R0 ;  /* 0x0000000809007824 */ /* 0x000fc800078e0200 */
[----:B------:R-:W2:Y:S02]  /*1800*/  SYNCS.PHASECHK.TRANS64.TRYWAIT P0, [R0+URZ+0xd0], R2 ;  /* 0x0000d002000075a7 */ /* 0x000ea400080011ff */
[----:B--2---:R-:W-:Y:S05]  /*1810*/  @!P0 BRA `(.L_x_24) ;  /* 0x0000005400ec8947 */ /* 0x004fea0003800000 */
.L_x_102:
[----:B------:R-:W-:Y:S01]  /*1820*/  VIADD R9, R9, 0x1 ;  /* 0x0000000109097836 */ /* 0x000fe20000000000 */
[----:B------:R2:W-:Y:S04]  /*1830*/  SYNCS.ARRIVE.TRANS64.A1T0 RZ, [R0+URZ+0xc0], RZ ;  /* 0x0000c0ff00ff79a7 */ /* 0x0005e800081000ff */
[----:B------:R-:W-:-:S04]  /*1840*/  ISETP.NE.AND P0, PT, R9, 0x2, PT ;  /* 0x000000020900780c */ /* 0x000fc80003f05270 */
[----:B------:R-:W-:Y:S02]  /*1850*/  SEL R9, R9, RZ, P0 ;  /* 0x000000ff09097207 */ /* 0x000fe40000000000 */
[----:B--2---:R-:W-:-:S04]  /*1860*/  SEL R0, RZ, 0x1, P0 ;  /* 0x00000001ff007807 */ /* 0x004fc80000000000 */
[----:B------:R-:W-:-:S07]  /*1870*/  LOP3.LUT R8, R8, R0, RZ, 0x3c, !PT ;  /* 0x0000000008087212 */ /* 0x000fce00078e3cff */
.L_x_23:
[----:B------:R-:W-:Y:S01]  /*1880*/  UMOV UR6, 0x400 ;  /* 0x0000040000067882 */ /* 0x000fe20000000000 */
[----:B------:R-:W-:Y:S01]  /*1890*/  SHF.L.U32 R0, R12, 0x1f, RZ ;  /* 0x0000001f0c007819 */ /* 0x000fe200000006ff */
[----:B-1----:R-:W-:Y:S02]  /*18a0*/  ULEA UR6, UR48, UR6, 0x18 ;  /* 0x0000000630067291 */ /* 0x002fe4000f8ec0ff */
[----:B------:R-:W-:Y:S02]  /*18b0*/  UISETP.GE.U32.AND UP0, UPT, UR47, 0x7f, UPT ;  /* 0x0000007f2f00788c */ /* 0x000fe4000bf06070 */
[----:B------:R-:W-:Y:S02]  /*18c0*/  ULEA UR4, UR5, UR6, 0x3 ;  /* 0x0000000605047291 */ /* 0x000fe4000f8e18ff */
[----:B------:R-:W-:Y:S02]  /*18d0*/  USHF.L.U32 UR11, UR45, 0x6, URZ ;  /* 0x000000062d0b7899 */ /* 0x000fe400080006ff */
[----:B------:R-:W-:Y:S01]  /*18e0*/  ULEA UR35, UR46, UR44, 0x7 ;  /* 0x0000002c2e237291 */ /* 0x000fe2000f8e38ff */
[----:B------:R-:W-:-:S04]  /*18f0*/  UMOV UR13, URZ ;  /* 0x000000ff000d7c82 */ /* 0x000fc80008000000 */
[----:B------:R1:W2:Y:S01]  /*1900*/  SYNCS.PHASECHK.TRANS64.TRYWAIT P0, [UR4+0x20], R0 ;  /* 0x00002000ff0075a7 */ /* 0x0002a20008001104 */
[----:B------:R-:W-:Y:S06]  /*1910*/  BRA.U !UP0, `(.L_x_25) ;  /* 0x0000000108bc7547 */ /* 0x000fec000b800000 */
[----:B------:R-:W-:Y:S01]  /*1920*/  UMOV UR7, URZ ;  /* 0x000000ff00077c82 */ /* 0x000fe20008000000 */
[----:B------:R-:W-:-:S05]  /*1930*/  UMOV UR4, UR5 ;  /* 0x0000000500047c82 */ /* 0x000fca0008000000 */
.L_x_31:
[----:B------:R-:W-:Y:S01]  /*1940*/  ULEA UR33, UR4, UR6, 0x3 ;  /* 0x0000000604217291 */ /* 0x000fe2000f8e18ff */
[----:B--2---:R-:W-:Y:S01]  /*1950*/  @!P3 MOV R2, 0x3000 ;  /* 0x000030000002b802 */ /* 0x004fe20000000f00 */
[----:B--2-4-:R-:W-:Y:S10]  /*1960*/  @P0 BRA `(.L_x_26) ;  /* 0x00000000000c0947 */ /* 0x014ff40003800000 */
[----:B------:R-:W-:-:S04]  /*1970*/  SHF.L.U32 R3, R12, 0x1f, RZ ;  /* 0x0000001f0c037819 */ /* 0x000fc800000006ff */
[----:B------:R-:W2:Y:S02]  /*1980*/  SYNCS.PHASECHK.TRANS64.TRYWAIT P0, [UR33+0x20], R3 ;  /* 0x00002003ff0075a7 */ /* 0x000ea40008001121 */
[----:B--2---:R-:W-:Y:S05]  /*1990*/  @!P0 BRA `(.L_x_27) ;  /* 0x0000005400a08947 */ /* 0x004fea0003800000 */
.L_x_26:
[----:B------:R2:W-:Y:S01]  /*19a0*/  @!P3 SYNCS.ARRIVE.TRANS64 RZ, [UR33], R2 ;  /* 0x00000002ffffb9a7 */ /* 0x0005e20008000021 */
[----:B------:R-:W-:-:S04]  /*19b0*/  ULOP3.LUT UR5, UR25, 0x2, URZ, 0xfc, !UPT ;  /* 0x0000000219057892 */ /* 0x000fc8000f8efcff */
[----:B------:R-:W-:-:S09]  /*19c0*/  UISETP.NE.AND UP0, UPT, UR5, 0x2, UPT ;  /* 0x000000020500788c */ /* 0x000fd2000bf05270 */
[----:B------:R-:W-:Y:S05]  /*19d0*/  BRA.U UP0, `(.L_x_28) ;  /* 0x0000000100047547 */ /* 0x000fea000b800000 */
[----:B------:R-:W-:Y:S05]  /*19e0*/  BPT.TRAP 0x1 ;  /* 0x000000040000795c */ /* 0x000fea0000300000 */
.L_x_28:
[----:B------:R-:W-:Y:S04]  /*19f0*/  BSSY.RECONVERGENT B0, `(.L_x_29) ;  /* 0x0000003000007945 */ /* 0x000fe80003800200 */
[----:B------:R-:W-:Y:S05]  /*1a00*/  @P2 BRA `(.L_x_30) ;  /* 0x0000000000042947 */ /* 0x000fea0003800000 */
[----:B------:R-:W-:Y:S05]  /*1a10*/  BPT.TRAP 0x1 ;  /* 0x000000040000795c */ /* 0x000fea0000300000 */
.L_x_30:
[----:B------:R-:W-:Y:S05]  /*1a20*/  BSYNC.RECONVERGENT B0 ;  /* 0x0000000000007941 */ /* 0x000fea0003800200 */
.L_x_29:
[----:B------:R-:W-:Y:S02]  /*1a30*/  UIADD3 UR5, UPT, UPT, UR4, 0x1, URZ ;  /* 0x0000000104057890 */ /* 0x000fe4000fffe0ff */
[----:B------:R-:W-:Y:S02]  /*1a40*/  ULEA UR32, UR4, UR24, 0xd ;  /* 0x0000001804207291 */ /* 0x000fe4000f8e68ff */
[----:B------:R-:W-:Y:S02]  /*1a50*/  UISETP.NE.AND UP0, UPT, UR5, 0x4, UPT ;  /* 0x000000040500788c */ /* 0x000fe4000bf05270 */
[----:B------:R-:W-:Y:S02]  /*1a60*/  UIADD3 UR16, UP1, UPT, UR28, 0x80, URZ ;  /* 0x000000801c107890 */ /* 0x000fe4000ff3e0ff */
[----:B------:R-:W-:Y:S02]  /*1a70*/  USEL UR9, URZ, 0x1, UP0 ;  /* 0x00000001ff097887 */ /* 0x000fe40008000000 */
[----:B------:R-:W-:-:S02]  /*1a80*/  USEL UR5, UR5, URZ, UP0 ;  /* 0x000000ff05057287 */ /* 0x000fc40008000000 */
[----:B------:R-:W-:Y:S02]  /*1a90*/  UIADD3 UR14, UP0, UPT, UR28, 0x180, URZ ;  /* 0x000001801c0e7890 */ /* 0x000fe4000ff1e0ff */
[----:B------:R-:W-:Y:S01]  /*1aa0*/  ULEA UR8, UR5, UR6, 0x3 ;  /* 0x0000000605087291 */ /* 0x000fe2000f8e18ff */
[----:B------:R-:W-:Y:S01]  /*1ab0*/  LOP3.LUT R12, R12, UR9, RZ, 0x3c, !PT ;  /* 0x000000090c0c7c12 */ /* 0x000fe2000f8e3cff */
[----:B------:R-:W-:Y:S02]  /*1ac0*/  USHF.L.U32 UR34, UR7, 0x6, URZ ;  /* 0x0000000607227899 */ /* 0x000fe400080006ff */
[----:B------:R-:W-:Y:S01]  /*1ad0*/  UIADD3.X UR17, UPT, UPT, URZ, UR29, URZ, UP1, !UPT ;  /* 0x0000001dff117290 */ /* 0x000fe20008ffe4ff */
[----:B-1----:R-:W-:Y:S01]  /*1ae0*/  SHF.L.U32 R0, R12, 0x1f, RZ ;  /* 0x0000001f0c007819 */ /* 0x002fe200000006ff */
[----:B------:R-:W-:Y:S02]  /*1af0*/  UIADD3 UR32, UPT, UPT, UR6, 0x4400, UR32 ;  /* 0x0000440006207890 */ /* 0x000fe4000fffe020 */
[----:B------:R-:W-:Y:S01]  /*1b00*/  UIADD3.X UR15, UPT, UPT, URZ, UR29, URZ, UP0, !UPT ;  /* 0x0000001dff0f7290 */ /* 0x000fe200087fe4ff */
[----:B------:R3:W4:Y:S01]  /*1b10*/  SYNCS.PHASECHK.TRANS64.TRYWAIT P0, [UR8+0x20], R0 ;  /* 0x00002000ff0075a7 */ /* 0x0007220008001108 */
[----:B------:R-:W-:Y:S01]  /*1b20*/  ULEA UR8, UR4, UR6, 0xc ;  /* 0x0000000604087291 */ /* 0x000fe2000f8e60ff */
[----:B------:R-:W-:Y:S01]  /*1b30*/  UMOV UR13, 0x30000 ;  /* 0x00030000000d7882 */ /* 0x000fe20000000000 */
[----:B------:R-:W-:-:S02]  /*1b40*/  UMOV UR18, 0x0 ;  /* 0x0000000000127882 */ /* 0x000fc40000000000 */
[----:B------:R-:W-:Y:S01]  /*1b50*/  UIADD3 UR8, UPT, UPT, UR8, 0xc400, URZ ;  /* 0x0000c40008087890 */ /* 0x000fe2000fffe0ff */
[----:B------:R-:W-:Y:S01]  /*1b60*/  UMOV UR19, 0x10000000 ;  /* 0x1000000000137882 */ /* 0x000fe20000000000 */
[----:B------:R-:W-:Y:S01]  /*1b70*/  UMOV UR12, UR36 ;  /* 0x00000024000c7c82 */ /* 0x000fe20008000000 */
[----:B------:R-:W-:Y:S01]  /*1b80*/  UMOV UR9, UR33 ;  /* 0x0000002100097c82 */ /* 0x000fe20008000000 */
[----:B------:R-:W-:Y:S01]  /*1b90*/  UMOV UR10, UR34 ;  /* 0x00000022000a7c82 */ /* 0x000fe20008000000 */
[----:B------:R1:W-:Y:S01]  /*1ba0*/  UTMALDG.3D.MULTICAST [UR32], [UR16], UR13, desc[UR18] ;  /* 0x00001220100073b4 */ /* 0x0003e2000801180d */
[----:B------:R-:W-:Y:S01]  /*1bb0*/  UIADD3 UR7, UPT, UPT, UR7, 0x1, URZ ;  /* 0x0000000107077890 */ /* 0x000fe2000fffe0ff */
[----:B------:R-:W-:-:S03]  /*1bc0*/  UMOV UR4, UR5 ;  /* 0x0000000500047c82 */ /* 0x000fc60008000000 */
[----:B------:R-:W-:Y:S01]  /*1bd0*/  UISETP.NE.AND UP0, UPT, UR7, UR21, UPT ;  /* 0x000000150700728c */ /* 0x000fe2000bf05270 */
[----:B------:R3:W-:Y:S01]  /*1be0*/  UTMALDG.3D [UR8], [UR14], desc[UR18] ;  /* 0x000012080e0075b4 */ /* 0x0007e20008011000 */
[----:B-1----:R-:W-:-:S07]  /*1bf0*/  UMOV UR13, UR21 ;  /* 0x00000015000d7c82 */ /* 0x002fce0008000000 */
[----:B---3--:R-:W-:Y:S05]  /*1c00*/  BRA.U UP0, `(.L_x_31) ;  /* 0xfffffffd004c7547 */ /* 0x008fea000b83ffff */
.L_x_25:
[----:B------:R-:W-:Y:S01]  /*1c10*/  ULEA UR4, UR5, UR6, 0x3 ;  /* 0x0000000605047291 */ /* 0x000fe2000f8e18ff */
[----:B-1----:R-:W-:Y:S01]  /*1c20*/  SHF.L.U32 R0, R12, 0x1f, RZ ;  /* 0x0000001f0c007819 */ /* 0x002fe200000006ff */
[----:B------:R-:W-:Y:S01]  /*1c30*/  @!P1 SYNCS.ARRIVE.TRANS64.A1T0 RZ, [UR6+0x58], RZ ;  /* 0x000058ffffff99a7 */ /* 0x000fe20008100006 */
[----:B------:R-:W-:-:S06]  /*1c40*/  UISETP.GT.AND UP0, UPT, UR42, UR41, UPT ;  /* 0x000000292a00728c */ /* 0x000fcc000bf04270 */
[----:B--2-4-:R1:W2:Y:S03]  /*1c50*/  SYNCS.PHASECHK.TRANS64.TRYWAIT P0, [UR4+0x20], R0 ;  /* 0x00002000ff0075a7 */ /* 0x0142a60008001104 */
[----:B------:R-:W-:Y:S05]  /*1c60*/  BRA.U !UP0, `(.L_x_32) ;  /* 0x0000000108c07547 */ /* 0x000fea000b800000 */
[----:B------:R-:W-:Y:S01]  /*1c70*/  UIADD3 UR26, UPT, UPT, UR43, UR13, URZ ;  /* 0x0000000d2b1a7290 */ /* 0x000fe2000fffe0ff */
[----:B------:R-:W-:-:S11]  /*1c80*/  UMOV UR4, UR5 ;  /* 0x0000000500047c82 */ /* 0x000fd60008000000 */
.L_x_38:
[----:B------:R-:W-:Y:S01]  /*1c90*/  ULEA UR17, UR4, UR6, 0x3 ;  /* 0x0000000604117291 */ /* 0x000fe2000f8e18ff */
[----:B--2---:R-:W-:Y:S01]  /*1ca0*/  @!P3 MOV R2, 0x3000 ;  /* 0x000030000002b802 */ /* 0x004fe20000000f00 */
[----:B--2-4-:R-:W-:Y:S10]  /*1cb0*/  @P0 BRA `(.L_x_33) ;  /* 0x00000000000c0947 */ /* 0x014ff40003800000 */
[----:B------:R-:W-:-:S04]  /*1cc0*/  SHF.L.U32 R3, R12, 0x1f, RZ ;  /* 0x0000001f0c037819 */ /* 0x000fc800000006ff */
[----:B------:R-:W2:Y:S02]  /*1cd0*/  SYNCS.PHASECHK.TRANS64.TRYWAIT P0, [UR17+0x20], R3 ;  /* 0x00002003ff0075a7 */ /* 0x000ea40008001111 */
[----:B--2---:R-:W-:Y:S05]  /*1ce0*/  @!P0 BRA `(.L_x_34) ;  /* 0x0000005000e48947 */ /* 0x004fea0003800000 */
.L_x_33:
[----:B------:R2:W-:Y:S01]  /*1cf0*/  @!P3 SYNCS.ARRIVE.TRANS64 RZ, [UR17], R2 ;  /* 0x00000002ffffb9a7 */ /* 0x0005e20008000011 */
[----:B------:R-:W-:-:S04]  /*1d00*/  ULOP3.LUT UR5, UR25, 0x2, URZ, 0xfc, !UPT ;  /* 0x0000000219057892 */ /* 0x000fc8000f8efcff */
[----:B------:R-:W-:-:S09]  /*1d10*/  UISETP.NE.AND UP0, UPT, UR5, 0x2, UPT ;  /* 0x000000020500788c */ /* 0x000fd2000bf05270 */
[----:B------:R-:W-:Y:S05]  /*1d20*/  BRA.U UP0, `(.L_x_35) ;  /* 0x0000000100047547 */ /* 0x000fea000b800000 */
[----:B------:R-:W-:Y:S05]  /*1d30*/  BPT.TRAP 0x1 ;  /* 0x000000040000795c */ /* 0x000fea0000300000 */
.L_x_35:
[----:B------:R-:W-:Y:S04]  /*1d40*/  BSSY.RECONVERGENT B0, `(.L_x_36) ;  /* 0x0000003000007945 */ /* 0x000fe80003800200 */
[----:B------:R-:W-:Y:S05]  /*1d50*/  @P2 BRA `(.L_x_37) ;  /* 0x0000000000042947 */ /* 0x000fea0003800000 */
[----:B------:R-:W-:Y:S05]  /*1d60*/  BPT.TRAP 0x1 ;  /* 0x000000040000795c */ /* 0x000fea0000300000 */
.L_x_37:
[----:B------:R-:W-:Y:S05]  /*1d70*/  BSYNC.RECONVERGENT B0 ;  /* 0x0000000000007941 */ /* 0x000fea0003800200 */
.L_x_36:
[----:B------:R-:W-:Y:S02]  /*1d80*/  UIADD3 UR5, UPT, UPT, UR4, 0x1, URZ ;  /* 0x0000000104057890 */ /* 0x000fe4000fffe0ff */
[----:B------:R-:W-:Y:S02]  /*1d90*/  ULEA UR16, UR4, UR24, 0xd ;  /* 0x0000001804107291 */ /* 0x000fe4000f8e68ff */
[----:B------:R-:W-:Y:S02]  /*1da0*/  UISETP.NE.AND UP0, UPT, UR5, 0x4, UPT ;  /* 0x000000040500788c */ /* 0x000fe4000bf05270 */
[----:B------:R-:W-:Y:S02]  /*1db0*/  UIADD3 UR22, UP1, UPT, UR28, 0x80, URZ ;  /* 0x000000801c167890 */ /* 0x000fe4000ff3e0ff */
[----:B------:R-:W-:Y:S02]  /*1dc0*/  USEL UR8, URZ, 0x1, UP0 ;  /* 0x00000001ff087887 */ /* 0x000fe40008000000 */
[----:B------:R-:W-:-:S02]  /*1dd0*/  USEL UR5, UR5, URZ, UP0 ;  /* 0x000000ff05057287 */ /* 0x000fc40008000000 */
[----:B------:R-:W-:Y:S02]  /*1de0*/  UIADD3 UR14, UP0, UPT, UR28, 0x180, URZ ;  /* 0x000001801c0e7890 */ /* 0x000fe4000ff1e0ff */
[----:B------:R-:W-:Y:S01]  /*1df0*/  LOP3.LUT R12, R12, UR8, RZ, 0x3c, !PT ;  /* 0x000000080c0c7c12 */ /* 0x000fe2000f8e3cff */
[----:B------:R-:W-:Y:S02]  /*1e00*/  ULEA UR7, UR5, UR6, 0x3 ;  /* 0x0000000605077291 */ /* 0x000fe4000f8e18ff */
[----:B------:R-:W-:Y:S01]  /*1e10*/  ULEA UR8, UR4, UR6, 0xc ;  /* 0x0000000604087291 */ /* 0x000fe2000f8e60ff */
[----:B-1----:R-:W-:Y:S01]  /*1e20*/  SHF.L.U32 R0, R12, 0x1f, RZ ;  /* 0x0000001f0c007819 */ /* 0x002fe200000006ff */
[----:B------:R-:W-:Y:S02]  /*1e30*/  USHF.L.U32 UR18, UR13, 0x6, URZ ;  /* 0x000000060d127899 */ /* 0x000fe400080006ff */
[----:B------:R-:W-:Y:S02]  /*1e40*/  UIADD3 UR16, UPT, UPT, UR6, 0x4400, UR16 ;  /* 0x0000440006107890 */ /* 0x000fe4000fffe010 */
[----:B------:R-:W-:Y:S01]  /*1e50*/  UIADD3.X UR23, UPT, UPT, URZ, UR29, URZ, UP1, !UPT ;  /* 0x0000001dff177290 */ /* 0x000fe20008ffe4ff */
[----:B------:R3:W4:Y:S01]  /*1e60*/  SYNCS.PHASECHK.TRANS64.TRYWAIT P0, [UR7+0x20], R0 ;  /* 0x00002000ff0075a7 */ /* 0x0007220008001107 */
[----:B------:R-:W-:-:S02]  /*1e70*/  UIADD3 UR8, UPT, UPT, UR8, 0xc400, URZ ;  /* 0x0000c40008087890 */ /* 0x000fc4000fffe0ff */
[----:B------:R-:W-:Y:S01]  /*1e80*/  UIADD3.X UR15, UPT, UPT, URZ, UR29, URZ, UP0, !UPT ;  /* 0x0000001dff0f7290 */ /* 0x000fe200087fe4ff */
[----:B------:R-:W-:Y:S01]  /*1e90*/  UMOV UR7, 0x30000 ;  /* 0x0003000000077882 */ /* 0x000fe20000000000 */
[----:B------:R-:W-:Y:S01]  /*1ea0*/  UMOV UR30, 0x0 ;  /* 0x00000000001e7882 */ /* 0x000fe20000000000 */
[----:B------:R-:W-:Y:S01]  /*1eb0*/  UMOV UR31, 0x10000000 ;  /* 0x10000000001f7882 */ /* 0x000fe20000000000 */
[----:B------:R-:W-:Y:S01]  /*1ec0*/  UMOV UR19, UR35 ;  /* 0x0000002300137c82 */ /* 0x000fe20008000000 */
[----:B------:R-:W-:Y:S01]  /*1ed0*/  UMOV UR20, UR36 ;  /* 0x0000002400147c82 */ /* 0x000fe20008000000 */
[----:B------:R-:W-:Y:S01]  /*1ee0*/  UMOV UR12, UR36 ;  /* 0x00000024000c7c82 */ /* 0x000fe20008000000 */
[----:B------:R-:W-:Y:S01]  /*1ef0*/  UMOV UR9, UR17 ;  /* 0x0000001100097c82 */ /* 0x000fe20008000000 */
[----:B------:R-:W-:Y:S01]  /*1f00*/  UMOV UR10, UR18 ;  /* 0x00000012000a7c82 */ /* 0x000fe20008000000 */
[----:B------:R3:W-:Y:S01]  /*1f10*/  UTMALDG.3D.MULTICAST [UR16], [UR22], UR7, desc[UR30] ;  /* 0x00001e10160073b4 */ /* 0x0007e20008011807 */
[----:B------:R-:W-:Y:S01]  /*1f20*/  UIADD3 UR13, UPT, UPT, UR13, 0x1, URZ ;  /* 0x000000010d0d7890 */ /* 0x000fe2000fffe0ff */
[----:B------:R-:W-:-:S03]  /*1f30*/  UMOV UR4, UR5 ;  /* 0x0000000500047c82 */ /* 0x000fc60008000000 */
[----:B------:R-:W-:Y:S01]  /*1f40*/  UISETP.NE.AND UP0, UPT, UR13, UR26, UPT ;  /* 0x0000001a0d00728c */ /* 0x000fe2000bf05270 */
[----:B------:R3:W-:Y:S08]  /*1f50*/  UTMALDG.3D [UR8], [UR14], desc[UR30] ;  /* 0x00001e080e0075b4 */ /* 0x0007f00008011000 */
[----:B---3--:R-:W-:Y:S05]  /*1f60*/  BRA.U UP0, `(.L_x_38) ;  /* 0xfffffffd00487547 */ /* 0x008fea000b83ffff */
.L_x_32:
[C---:B------:R-:W-:Y:S01]  /*1f70*/  LEA R3, R11.reuse, UR6, 0x3 ;  /* 0x000000060b037c11 */ /* 0x040fe2000f8e18ff */
[----:B------:R-:W-:Y:S01]  /*1f80*/  NOP ;  /* 0x0000000000007918 */ /* 0x000fe20000000000 */
[----:B-1----:R-:W-:Y:S02]  /*1f90*/  SHF.L.U32 R0, R10, 0x1f, RZ ;  /* 0x0000001f0a007819 */ /* 0x002fe400000006ff */
[----:B------:R-:W-:Y:S02]  /*1fa0*/  LEA R4, R11, UR6, 0x4 ;  /* 0x000000060b047c11 */ /* 0x000fe4000f8e20ff */
[----:B--2-4-:R-:W1:Y:S02]  /*1fb0*/  SYNCS.PHASECHK.TRANS64.TRYWAIT P0, [R3+URZ+0x60], R0 ;  /* 0x00006000030075a7 */ /* 0x014e6400080011ff */
[----:B-1----:R-:W-:Y:S05]  /*1fc0*/  @!P0 BRA `(.L_x_39) ;  /* 0x0000005000448947 */ /* 0x002fea0003800000 */
.L_x_105:
[----:B------:R-:W2:Y:S01]  /*1fd0*/  LDS.128 R4, [R4+0xf0] ;  /* 0x0000f00004047984 */ /* 0x000ea20000000c00 */
[----:B------:R-:W-:Y:S01]  /*1fe0*/  UISETP.GE.AND UP0, UPT, UR40, 0x1, UPT ;  /* 0x000000012800788c */ /* 0x000fe2000bf06270 */
[----:B------:R-:W-:Y:S01]  /*1ff0*/  @!PT LDS RZ, [RZ] ;  /* 0x00000000fffff984 */ /* 0x000fe20000000800 */
[----:B------:R-:W-:Y:S01]  /*2000*/  @!PT LDS RZ, [RZ] ;  /* 0x00000000fffff984 */ /* 0x000fe20000000800 */
[----:B------:R-:W-:Y:S01]  /*2010*/  @!PT LDS RZ, [RZ] ;  /* 0x00000000fffff984 */ /* 0x000fe20000000800 */
[----:B------:R-:W-:Y:S01]  /*2020*/  @!PT LDS RZ, [RZ] ;  /* 0x00000000fffff984 */ /* 0x000fe20000000800 */
[----:B------:R3:W-:Y:S06]  /*2030*/  MEMBAR.ALL.CTA ;  /* 0x0000000000007992 */ /* 0x0007ec0000008000 */
[----:B---3--:R-:W3:Y:S01]  /*2040*/  FENCE.VIEW.ASYNC.S ;  /* 0x00000000000073c6 */ /* 0x008ee20000000000 */
[----:B--2---:R-:W-:-:S13]  /*2050*/  LOP3.LUT P0, RZ, R6, 0x1, RZ, 0xc0, !PT ;  /* 0x0000000106ff7812 */ /* 0x004fda000780c0ff */
[----:B---3--:R-:W-:Y:S01]  /*2060*/  VOTEU.ANY UP1, P0 ;  /* 0x0000000000ff7886 */ /* 0x008fe20000020100 */
[----:B------:R-:W-:-:S13]  /*2070*/  PLOP3.LUT P0, PT, PT, PT, UP1, 0x80, 0x8 ;  /* 0x000000000008781c */ /* 0x000fda0003f0f018 */
[----:B-1----:R-:W-:Y:S02]  /*2080*/  @P0 LOP3.LUT R0, R5, 0xffff, RZ, 0xc0, !PT ;  /* 0x0000ffff05000812 */ /* 0x002fe400078ec0ff */
[----:B------:R-:W-:Y:S02]  /*2090*/  @P0 MOV R2, R4 ;  /* 0x0000000400020202 */ /* 0x000fe40000000f00 */
[----:B------:R-:W-:Y:S01]  /*20a0*/  @P0 R2UR UR7, R0 ;  /* 0x00000000000702ca */ /* 0x000fe200000e0000 */
[----:B------:R-:W-:Y:S01]  /*20b0*/  VIADD R0, R3, 0x70 ;  /* 0x0000007003007836 */ /* 0x000fe20000000000 */
[----:B------:R-:W-:Y:S02]  /*20c0*/  @P0 SHF.R.U32.HI R4, RZ, 0x10, R5 ;  /* 0x00000010ff040819 */ /* 0x000fe40000011605 */
[----:B------:R-:W-:Y:S02]  /*20d0*/  @P0 R2UR UR8, R2 ;  /* 0x00000000020802ca */ /* 0x000fe400000e0000 */
[----:B------:R-:W-:-:S02]  /*20e0*/  PRMT R0, RZ, 0x654, R0 ;  /* 0x00000654ff007816 */ /* 0x000fc40000000000 */
[----:B------:R-:W-:Y:S02]  /*20f0*/  @P0 R2UR UR4, R4 ;  /* 0x00000000040402ca */ /* 0x000fe400000e0000 */
[----:B------:R1:W-:Y:S03]  /*2100*/  SYNCS.ARRIVE.TRANS64.RED.A1T0 RZ, [R0+URZ], RZ ;  /* 0x000000ff00ff79a7 */ /* 0x0003e600081004ff */
[----:B------:R-:W-:-:S04]  /*2110*/  @UP1 UMOV UR27, UR7 ;  /* 0x00000007001b1c82 */ /* 0x000fc80008000000 */
[----:B------:R-:W-:-:S04]  /*2120*/  @UP1 UMOV UR37, UR8 ;  /* 0x0000000800251c82 */ /* 0x000fc80008000000 */
[----:B------:R-:W-:Y:S01]  /*2130*/  @UP1 UMOV UR36, UR4 ;  /* 0x0000000400241c82 */ /* 0x000fe20008000000 */
[----:B------:R-:W-:Y:S05]  /*2140*/  BRA.U !UP0, `(.L_x_40) ;  /* 0x0000000108d47547 */ /* 0x000fea000b800000 */
[----:B------:R-:W2:Y:S01]  /*2150*/  LDCU.128 UR12, c[0x0][0xb10] ;  /* 0x00016200ff0c77ac */ /* 0x000ea20008000c00 */
[----:B------:R-:W3:Y:S01]  /*2160*/  LDCU UR26, c[0x0][0xb20] ;  /* 0x00016400ff1a77ac */ /* 0x000ee20008000800 */
[----:B------:R-:W4:Y:S01]  /*2170*/  LDCU UR20, c[0x0][0xb0c] ;  /* 0x00016180ff1477ac */ /* 0x000f220008000800 */
[----:B------:R-:W1:Y:S01]  /*2180*/  LDCU.64 UR10, c[0x0][0xb28] ;  /* 0x00016500ff0a77ac */ /* 0x000e620008000a00 */
[----:B------:R-:W-:Y:S02]  /*2190*/  UISETP.NE.AND UP3, UPT, UR40, 0x1, UPT ;  /* 0x000000012800788c */ /* 0x000fe4000bf65270 */
[----:B--2---:R-:W-:Y:S02]  /*21a0*/  UIMAD.WIDE.U32 UR16, UR38, UR15, URZ ;  /* 0x0000000f261072a5 */ /* 0x004fe4000f8e00ff */
[----:B------:R-:W-:Y:S02]  /*21b0*/  UIMAD.WIDE.U32 UR8, UR39, UR12, URZ ;  /* 0x0000000c270872a5 */ /* 0x000fe4000f8e00ff */
[----:B------:R-:W-:-:S02]  /*21c0*/  UISETP.NE.AND UP0, UPT, UR14, 0x1, UPT ;  /* 0x000000010e00788c */ /* 0x000fc4000bf05270 */
[----:B------:R-:W-:Y:S01]  /*21d0*/  UIMAD.WIDE.U32 UR22, UR27, UR15, URZ ;  /* 0x0000000f1b1672a5 */ /* 0x000fe2000f8e00ff */
[----:B------:R-:W-:Y:S02]  /*21e0*/  UMOV UR16, UR17 ;  /* 0x0000001100107c82 */ /* 0x000fe40008000000 */
[----:B------:R-:W-:Y:S01]  /*21f0*/  UMOV UR8, UR9 ;  /* 0x0000000900087c82 */ /* 0x000fe20008000000 */
[----:B---3--:R-:W-:Y:S02]  /*2200*/  USHF.R.U32.HI UR16, URZ, UR26, UR16 ;  /* 0x0000001aff107299 */ /* 0x008fe40008011610 */
[----:B----4-:R-:W-:Y:S02]  /*2210*/  UISETP.NE.AND UP2, UPT, UR20, 0x1, UPT ;  /* 0x000000011400788c */ /* 0x010fe4000bf45270 */
[----:B------:R-:W-:Y:S02]  /*2220*/  USHF.R.U32.HI UR8, URZ, UR13, UR8 ;  /* 0x0000000dff087299 */ /* 0x000fe40008011608 */
[----:B------:R-:W-:-:S02]  /*2230*/  USEL UR7, UR38, UR16, !UP0 ;  /* 0x0000001026077287 */ /* 0x000fc4000c000000 */
[----:B------:R-:W-:Y:S02]  /*2240*/  USEL UR8, UR39, UR8, !UP2 ;  /* 0x0000000827087287 */ /* 0x000fe4000d000000 */
[----:B-1----:R-:W-:Y:S01]  /*2250*/  UIMAD.WIDE.U32 UR16, UR7, UR10, URZ ;  /* 0x0000000a071072a5 */ /* 0x002fe2000f8e00ff */
[----:B------:R-:W-:Y:S01]  /*2260*/  UMOV UR4, UR23 ;  /* 0x0000001700047c82 */ /* 0x000fe20008000000 */
[----:B------:R-:W-:Y:S02]  /*2270*/  UIMAD.WIDE.U32 UR18, UR37, UR12, URZ ;  /* 0x0000000c251272a5 */ /* 0x000fe4000f8e00ff */
[----:B------:R-:W-:-:S03]  /*2280*/  UIMAD.WIDE.U32 UR22, UR8, UR10, URZ ;  /* 0x0000000a081672a5 */ /* 0x000fc6000f8e00ff */
[----:B------:R-:W-:Y:S01]  /*2290*/  UMOV UR16, UR17 ;  /* 0x0000001100107c82 */ /* 0x000fe20008000000 */
[----:B------:R-:W-:Y:S02]  /*22a0*/  USHF.R.U32.HI UR4, URZ, UR26, UR4 ;  /* 0x0000001aff047299 */ /* 0x000fe40008011604 */
[----:B------:R-:W-:Y:S01]  /*22b0*/  @UP3 USHF.R.U32.HI UR7, URZ, UR11, UR16 ;  /* 0x0000000bff073299 */ /* 0x000fe20008011610 */
[----:B------:R-:W-:Y:S01]  /*22c0*/  UMOV UR18, UR19 ;  /* 0x0000001300127c82 */ /* 0x000fe20008000000 */
[----:B------:R-:W-:Y:S01]  /*22d0*/  UMOV UR22, UR23 ;  /* 0x0000001700167c82 */ /* 0x000fe20008000000 */
[----:B------:R-:W-:Y:S02]  /*22e0*/  USHF.R.U32.HI UR13, URZ, UR13, UR18 ;  /* 0x0000000dff0d7299 */ /* 0x000fe40008011612 */
[----:B------:R-:W-:Y:S02]  /*22f0*/  USEL UR4, UR27, UR4, !UP0 ;  /* 0x000000041b047287 */ /* 0x000fe4000c000000 */
[----:B------:R-:W-:-:S02]  /*2300*/  @UP3 USHF.R.U32.HI UR8, URZ, UR11, UR22 ;  /* 0x0000000bff083299 */ /* 0x000fc40008011616 */
[----:B------:R-:W-:Y:S02]  /*2310*/  UIMAD UR9, UR40, UR7, URZ ;  /* 0x00000007280972a4 */ /* 0x000fe4000f8e02ff */
[----:B------:R-:W-:Y:S02]  /*2320*/  USEL UR7, UR37, UR13, !UP2 ;  /* 0x0000000d25077287 */ /* 0x000fe4000d000000 */
[----:B------:R-:W-:Y:S02]  /*2330*/  UIMAD UR12, UR40, UR8, URZ ;  /* 0x00000008280c72a4 */ /* 0x000fe4000f8e02ff */
[----:B------:R-:W-:Y:S02]  /*2340*/  UISETP.GE.AND UP0, UPT, UR4, UR9, UPT ;  /* 0x000000090400728c */ /* 0x000fe4000bf06270 */
[----:B------:R-:W-:Y:S02]  /*2350*/  UIMAD.WIDE.U32 UR16, UR4, UR10, URZ ;  /* 0x0000000a041072a5 */ /* 0x000fe4000f8e00ff */
[----:B------:R-:W-:-:S02]  /*2360*/  UISETP.GE.OR UP0, UPT, UR7, UR12, UP0 ;  /* 0x0000000c0700728c */ /* 0x000fc40008706670 */
        /* <DEDUP_REMOVED lines=19> */
.L_x_40:
[----:B------:R-:W2:Y:S02]  /*24a0*/  LDCU UR4, c[0x0][0xb30] ;  /* 0x00016600ff0477ac */ /* 0x000ea40008000800 */
[----:B--2---:R-:W-:-:S09]  /*24b0*/  UISETP.NE.AND UP0, UPT, UR4, 0x1, UPT ;  /* 0x000000010400788c */ /* 0x004fd2000bf05270 */
[----:B------:R-:W-:Y:S05]  /*24c0*/  BRA.U UP0, `(.L_x_41) ;  /* 0x0000000100447547 */ /* 0x000fea000b800000 */
[----:B------:R-:W2:Y:S01]  /*24d0*/  LDCU.128 UR12, c[0x0][0xb10] ;  /* 0x00016200ff0c77ac */ /* 0x000ea20008000c00 */
[----:B------:R-:W3:Y:S01]  /*24e0*/  LDCU UR16, c[0x0][0xb0c] ;  /* 0x00016180ff1077ac */ /* 0x000ee20008000800 */
[----:B------:R-:W4:Y:S01]  /*24f0*/  LDCU UR17, c[0x0][0xb20] ;  /* 0x00016400ff1177ac */ /* 0x000f220008000800 */
[----:B--2---:R-:W-:Y:S02]  /*2500*/  UIMAD.WIDE.U32 UR10, UR37, UR12, URZ ;  /* 0x0000000c250a72a5 */ /* 0x004fe4000f8e00ff */
[----:B------:R-:W-:Y:S02]  /*2510*/  UIMAD.WIDE.U32 UR8, UR27, UR15, URZ ;  /* 0x0000000f1b0872a5 */ /* 0x000fe4000f8e00ff */
[----:B---3--:R-:W-:Y:S02]  /*2520*/  UISETP.NE.AND UP2, UPT, UR16, 0x1, UPT ;  /* 0x000000011000788c */ /* 0x008fe4000bf45270 */
[----:B------:R-:W-:Y:S01]  /*2530*/  UISETP.NE.AND UP0, UPT, UR14, 0x1, UPT ;  /* 0x000000010e00788c */ /* 0x000fe2000bf05270 */
[----:B------:R-:W-:-:S02]  /*2540*/  UMOV UR7, UR11 ;  /* 0x0000000b00077c82 */ /* 0x000fc40008000000 */
[----:B------:R-:W-:Y:S01]  /*2550*/  UMOV UR4, UR9 ;  /* 0x0000000900047c82 */ /* 0x000fe20008000000 */
[----:B------:R-:W-:Y:S02]  /*2560*/  USHF.R.U32.HI UR7, URZ, UR13, UR7 ;  /* 0x0000000dff077299 */ /* 0x000fe40008011607 */
[----:B----4-:R-:W-:Y:S02]  /*2570*/  USHF.R.U32.HI UR4, URZ, UR17, UR4 ;  /* 0x00000011ff047299 */ /* 0x010fe40008011604 */
[----:B------:R-:W-:Y:S02]  /*2580*/  USEL UR7, UR37, UR7, !UP2 ;  /* 0x0000000725077287 */ /* 0x000fe4000d000000 */
[----:B------:R-:W-:-:S04]  /*2590*/  USEL UR4, UR27, UR4, !UP0 ;  /* 0x000000041b047287 */ /* 0x000fc8000c000000 */
[----:B------:R-:W-:Y:S02]  /*25a0*/  UIADD3 UR8, UPT, UPT, UR7, -UR4, URZ ;  /* 0x8000000407087290 */ /* 0x000fe4000fffe0ff */
[----:B------:R-:W-:Y:S02]  /*25b0*/  UIADD3 UR4, UPT, UPT, -UR7, UR4, URZ ;  /* 0x0000000407047290 */ /* 0x000fe4000fffe1ff */
[----:B------:R-:W-:Y:S02]  /*25c0*/  UIMAD UR27, UR8, UR14, UR27 ;  /* 0x0000000e081b72a4 */ /* 0x000fe4000f8e021b */
[----:B------:R-:W-:-:S12]  /*25d0*/  UIMAD UR37, UR4, UR16, UR37 ;  /* 0x00000010042572a4 */ /* 0x000fd8000f8e0225 */
.L_x_41:
[----:B------:R-:W-:Y:S01]  /*25e0*/  VIADD R11, R11, 0x1 ;  /* 0x000000010b0b7836 */ /* 0x000fe20000000000 */
[----:B------:R-:W-:Y:S01]  /*25f0*/  PLOP3.LUT P1, PT, PT, PT, PT, 0x80, 0x8 ;  /* 0x000000000008781c */ /* 0x000fe20003f2f070 */
[----:B------:R-:W-:Y:S02]  /*2600*/  UIADD3 UR46, UPT, UPT, UR37, UR60, URZ ;  /* 0x0000003c252e7290 */ /* 0x000fe4000fffe0ff */
[----:B------:R-:W-:Y:S01]  /*2610*/  UIADD3 UR45, UPT, UPT, UR27, UR57, URZ ;  /* 0x000000391b2d7290 */ /* 0x000fe2000fffe0ff */
[----:B------:R-:W-:-:S04]  /*2620*/  ISETP.NE.AND P0, PT, R11, 0x2, PT ;  /* 0x000000020b00780c */ /* 0x000fc80003f05270 */
[----:B-1----:R-:W-:Y:S02]  /*2630*/  SEL R0, RZ, 0x1, P0 ;  /* 0x00000001ff007807 */ /* 0x002fe40000000000 */
[----:B------:R-:W-:Y:S02]  /*2640*/  SEL R11, R11, RZ, P0 ;  /* 0x000000ff0b0b7207 */ /* 0x000fe40000000000 */
[----:B------:R-:W-:Y:S01]  /*2650*/  LOP3.LUT R10, R10, R0, RZ, 0x3c, !PT ;  /* 0x000000000a0a7212 */ /* 0x000fe200078e3cff */
[----:B------:R-:W-:Y:S06]  /*2660*/  BRA.U UP1, `(.L_x_42) ;  /* 0xfffffff101447547 */ /* 0x000fec000b83ffff */
[----:B------:R-:W-:Y:S01]  /*2670*/  UIADD3 UR7, UPT, UPT, UR6, 0x20, URZ ;  /* 0x0000002006077890 */ /* 0x000fe2000fffe0ff */
[----:B------:R-:W-:-:S03]  /*2680*/  SHF.L.U32 R2, R12, 0x1f, RZ ;  /* 0x0000001f0c027819 */ /* 0x000fc600000006ff */
[----:B------:R-:W-:-:S09]  /*2690*/  ULEA UR4, UR5, UR7, 0x3 ;  /* 0x0000000705047291 */ /* 0x000fd2000f8e18ff */
[----:B------:R-:W1:Y:S02]  /*26a0*/  SYNCS.PHASECHK.TRANS64.TRYWAIT P0, [UR4], R2 ;  /* 0x00000002ff0075a7 */ /* 0x000e640008001104 */
[----:B-1----:R-:W-:Y:S05]  /*26b0*/  @!P0 BRA `(.L_x_43) ;  /* 0x00000048009c8947 */ /* 0x002fea0003800000 */
.L_x_107:
[----:B------:R-:W-:-:S04]  /*26c0*/  UIADD3 UR4, UPT, UPT, UR5, 0x1, URZ ;  /* 0x0000000105047890 */ /* 0x000fc8000fffe0ff */
[----:B------:R-:W-:-:S04]  /*26d0*/  UISETP.NE.AND UP0, UPT, UR4, 0x4, UPT ;  /* 0x000000040400788c */ /* 0x000fc8000bf05270 */
[----:B------:R-:W-:Y:S02]  /*26e0*/  USEL UR6, URZ, 0x1, UP0 ;  /* 0x00000001ff067887 */ /* 0x000fe40008000000 */
[----:B------:R-:W-:-:S04]  /*26f0*/  USEL UR4, UR4, URZ, UP0 ;  /* 0x000000ff04047287 */ /* 0x000fc80008000000 */
[----:B------:R-:W-:Y:S01]  /*2700*/  ULEA UR5, UR4, UR7, 0x3 ;  /* 0x0000000704057291 */ /* 0x000fe2000f8e18ff */
[----:B-1----:R-:W-:-:S04]  /*2710*/  LOP3.LUT R2, R12, UR6, RZ, 0x3c, !PT ;  /* 0x000000060c027c12 */ /* 0x002fc8000f8e3cff */
[----:B------:R-:W-:-:S04]  /*2720*/  SHF.L.U32 R3, R2, 0x1f, RZ ;  /* 0x0000001f02037819 */ /* 0x000fc800000006ff */
[----:B------:R-:W1:Y:S02]  /*2730*/  SYNCS.PHASECHK.TRANS64.TRYWAIT P0, [UR5], R3 ;  /* 0x00000003ff0075a7 */ /* 0x000e640008001105 */
[----:B-1----:R-:W-:Y:S05]  /*2740*/  @!P0 BRA `(.L_x_44) ;  /* 0x0000004800908947 */ /* 0x002fea0003800000 */
.L_x_109:
[----:B------:R-:W-:-:S04]  /*2750*/  UIADD3 UR4, UPT, UPT, UR4, 0x1, URZ ;  /* 0x0000000104047890 */ /* 0x000fc8000fffe0ff */
[----:B------:R-:W-:-:S04]  /*2760*/  UISETP.NE.AND UP0, UPT, UR4, 0x4, UPT ;  /* 0x000000040400788c */ /* 0x000fc8000bf05270 */
[----:B------:R-:W-:Y:S02]  /*2770*/  USEL UR6, URZ, 0x1, UP0 ;  /* 0x00000001ff067887 */ /* 0x000fe40008000000 */
[----:B------:R-:W-:-:S04]  /*2780*/  USEL UR4, UR4, URZ, UP0 ;  /* 0x000000ff04047287 */ /* 0x000fc80008000000 */
[----:B------:R-:W-:Y:S01]  /*2790*/  ULEA UR5, UR4, UR7, 0x3 ;  /* 0x0000000704057291 */ /* 0x000fe2000f8e18ff */
[----:B------:R-:W-:-:S04]  /*27a0*/  LOP3.LUT R2, R2, UR6, RZ, 0x3c, !PT ;  /* 0x0000000602027c12 */ /* 0x000fc8000f8e3cff */
[----:B-1----:R-:W-:-:S04]  /*27b0*/  SHF.L.U32 R3, R2, 0x1f, RZ ;  /* 0x0000001f02037819 */ /* 0x002fc800000006ff */
[----:B------:R-:W1:Y:S02]  /*27c0*/  SYNCS.PHASECHK.TRANS64.TRYWAIT P0, [UR5], R3 ;  /* 0x00000003ff0075a7 */ /* 0x000e640008001105 */
[----:B-1----:R-:W-:Y:S05]  /*27d0*/  @!P0 BRA `(.L_x_45) ;  /* 0x0000004800848947 */ /* 0x002fea0003800000 */
.L_x_111:
[----:B------:R-:W-:-:S04]  /*27e0*/  UIADD3 UR4, UPT, UPT, UR4, 0x1, URZ ;  /* 0x0000000104047890 */ /* 0x000fc8000fffe0ff */
[----:B------:R-:W-:-:S04]  /*27f0*/  UISETP.NE.AND UP0, UPT, UR4, 0x4, UPT ;  /* 0x000000040400788c */ /* 0x000fc8000bf05270 */
[----:B------:R-:W-:Y:S02]  /*2800*/  USEL UR5, URZ, 0x1, UP0 ;  /* 0x00000001ff057887 */ /* 0x000fe40008000000 */
[----:B------:R-:W-:-:S04]  /*2810*/  USEL UR4, UR4, URZ, UP0 ;  /* 0x000000ff04047287 */ /* 0x000fc80008000000 */
[----:B------:R-:W-:Y:S01]  /*2820*/  ULEA UR4, UR4, UR7, 0x3 ;  /* 0x0000000704047291 */ /* 0x000fe2000f8e18ff */
[----:B------:R-:W-:-:S04]  /*2830*/  LOP3.LUT R2, R2, UR5, RZ, 0x3c, !PT ;  /* 0x0000000502027c12 */ /* 0x000fc8000f8e3cff */
[----:B------:R-:W-:Y:S01]  /*2840*/  SHF.L.U32 R2, R2, 0x1f, RZ ;  /* 0x0000001f02027819 */ /* 0x000fe200000006ff */
[----:B-1----:R-:W-:-:S07]  /*2850*/  IMAD.U32 R0, RZ, RZ, UR4 ;  /* 0x00000004ff007e24 */ /* 0x002fce000f8e00ff */
.L_x_46:
[----:B-1----:R1:W2:Y:S02]  /*2860*/  SYNCS.PHASECHK.TRANS64.TRYWAIT P0, [R0+URZ], R2 ;  /* 0x00000002000075a7 */ /* 0x0022a400080011ff */
[----:B--2---:R-:W-:Y:S05]  /*2870*/  @!P0 NANOSLEEP.SYNCS 0x989680 ;  /* 0x009896800000895d */ /* 0x004fea0003900000 */
[----:B------:R-:W2:Y:S02]  /*2880*/  @!P0 SYNCS.PHASECHK.TRANS64 P0, [R0+URZ], R2 ;  /* 0x00000002000085a7 */ /* 0x000ea400080010ff */
[----:B--2---:R-:W-:Y:S05]  /*2890*/  @P0 EXIT ;  /* 0x000000000000094d */ /* 0x004fea0003800000 */
[----:B------:R-:W-:Y:S05]  /*28a0*/  BRA `(.L_x_46) ;  /* 0xfffffffc00ec7947 */ /* 0x000fea000383ffff */
.L_x_22:
[----:B------:R-:W-:-:S04]  /*28b0*/  UISETP.NE.AND UP0, UPT, UR48, URZ, UPT ;  /* 0x000000ff3000728c */ /* 0x000fc8000bf05270 */
[----:B------:R-:W-:-:S09]  /*28c0*/  UISETP.NE.OR UP0, UPT, UR22, 0x1, UP0 ;  /* 0x000000011600788c */ /* 0x000fd20008705670 */
[----:B------:R-:W-:Y:S05]  /*28d0*/  BRA.U UP0, `(.L_x_47) ;  /* 0x0000000500487547 */ /* 0x000fea000b800000 */
[----:B------:R-:W-:Y:S01]  /*28e0*/  ISETP.GE.U32.AND P2, PT, R0, 0x2, PT ;  /* 0x000000020000780c */ /* 0x000fe20003f46070 */
[----:B------:R-:W-:Y:S01]  /*28f0*/  IMAD.MOV.U32 R12, RZ, RZ, 0x1 ;  /* 0x00000001ff0c7424 */ /* 0x000fe200078e00ff */
[----:B------:R-:W-:Y:S02]  /*2900*/  CS2R R10, SRZ ;  /* 0x00000000000a7805 */ /* 0x000fe4000001ff00 */
[----:B------:R-:W-:Y:S01]  /*2910*/  CS2R R8, SRZ ;  /* 0x0000000000087805 */ /* 0x000fe2000001ff00 */
[----:B------:R-:W-:Y:S01]  /*2920*/  UMOV UR6, 0x400 ;  /* 0x0000040000067882 */ /* 0x000fe20000000000 */
[----:B------:R-:W-:Y:S01]  /*2930*/  UMOV UR5, URZ ;  /* 0x000000ff00057c82 */ /* 0x000fe20008000000 */
[----:B------:R-:W-:-:S12]  /*2940*/  ULEA UR6, UR48, UR6, 0x18 ;  /* 0x0000000630067291 */ /* 0x000fd8000f8ec0ff */
.L_x_51:
[----:B------:R-:W-:Y:S02]  /*2950*/  LEA R2, R8, UR6, 0x3 ;  /* 0x0000000608027c11 */ /* 0x000fe4000f8e18ff */
[----:B------:R-:W-:-:S03]  /*2960*/  SHF.L.U32 R4, R9, 0x1f, RZ ;  /* 0x0000001f09047819 */ /* 0x000fc600000006ff */
[----:B------:R-:W-:Y:S01]  /*2970*/  VIADD R5, R2, 0xd0 ;  /* 0x000000d002057836 */ /* 0x000fe20000000000 */
[----:B------:R-:W1:Y:S02]  /*2980*/  SYNCS.PHASECHK.TRANS64.TRYWAIT P0, [R2+URZ+0xc0], R4 ;  /* 0x0000c004020075a7 */ /* 0x000e6400080011ff */
[----:B-1----:R-:W-:Y:S05]  /*2990*/  @!P0 BRA `(.L_x_48) ;  /* 0x00000048002c8947 */ /* 0x002fea0003800000 */
.L_x_112:
[----:B------:R-:W-:Y:S01]  /*29a0*/  ULEA UR4, UR5, UR6, 0x3 ;  /* 0x0000000605047291 */ /* 0x000fe2000f8e18ff */
[----:B-1----:R-:W-:Y:S01]  /*29b0*/  PRMT R2, RZ, 0x654, R5 ;  /* 0x00000654ff027816 */ /* 0x002fe20000000005 */
[----:B------:R-:W-:Y:S01]  /*29c0*/  @!P2 IMAD.MOV.U32 R4, RZ, RZ, 0x10 ;  /* 0x00000010ff04a424 */ /* 0x000fe200078e00ff */
[----:B------:R-:W-:Y:S01]  /*29d0*/  SHF.L.U32 R5, R12, 0x1f, RZ ;  /* 0x0000001f0c057819 */ /* 0x000fe200000006ff */
[----:B------:R-:W-:Y:S01]  /*29e0*/  UIADD3 UR7, UPT, UPT, UR4, 0x60, URZ ;  /* 0x0000006004077890 */ /* 0x000fe2000fffe0ff */
[----:B------:R1:W-:Y:S05]  /*29f0*/  SYNCS.ARRIVE.TRANS64.RED.A1T0 RZ, [R2+URZ], RZ ;  /* 0x000000ff02ff79a7 */ /* 0x0003ea00081004ff */
[----:B------:R-:W-:Y:S01]  /*2a00*/  IMAD.U32 R6, RZ, RZ, UR7 ;  /* 0x00000007ff067e24 */ /* 0x000fe2000f8e00ff */
[----:B------:R-:W2:Y:S04]  /*2a10*/  SYNCS.PHASECHK.TRANS64.TRYWAIT P0, [UR4+0x70], R5 ;  /* 0x00007005ff0075a7 */ /* 0x000ea80008001104 */
[----:B------:R-:W-:Y:S01]  /*2a20*/  PRMT R6, R0, 0x654, R6 ;  /* 0x0000065400067816 */ /* 0x000fe20000000006 */
[----:B-12---:R-:W-:Y:S06]  /*2a30*/  @!P0 BRA `(.L_x_49) ;  /* 0x0000004800188947 */ /* 0x006fec0003800000 */
.L_x_114:
[----:B------:R-:W-:Y:S01]  /*2a40*/  ULEA UR8, UR5, UR6, 0x4 ;  /* 0x0000000605087291 */ /* 0x000fe2000f8e20ff */
[----:B------:R-:W-:Y:S01]  /*2a50*/  SEL R3, R6, R3, !P2 ;  /* 0x0000000306037207 */ /* 0x000fe20005000000 */
[----:B------:R-:W-:Y:S01]  /*2a60*/  UIADD3 UR9, UPT, UPT, UR4, 0x60, URZ ;  /* 0x0000006004097890 */ /* 0x000fe2000fffe0ff */
[----:B-1----:R-:W-:Y:S01]  /*2a70*/  LEA R2, R11, UR6, 0x3 ;  /* 0x000000060b027c11 */ /* 0x002fe2000f8e18ff */
[----:B------:R-:W-:Y:S01]  /*2a80*/  UIADD3 UR8, UPT, UPT, UR8, 0xf0, URZ ;  /* 0x000000f008087890 */ /* 0x000fe2000fffe0ff */
[----:B------:R1:W-:Y:S01]  /*2a90*/  @!P2 SYNCS.ARRIVE.TRANS64.RED RZ, [R3+URZ], R4 ;  /* 0x0000000403ffa9a7 */ /* 0x0003e200080004ff */
[----:B------:R-:W-:Y:S01]  /*2aa0*/  UIADD3 UR4, UPT, UPT, UR5, 0x1, URZ ;  /* 0x0000000105047890 */ /* 0x000fe2000fffe0ff */
[----:B------:R-:W-:-:S03]  /*2ab0*/  VIADD R8, R8, 0x1 ;  /* 0x0000000108087836 */ /* 0x000fc60000000000 */
[----:B------:R-:W-:Y:S02]  /*2ac0*/  UISETP.NE.AND UP0, UPT, UR4, 0x2, UPT ;  /* 0x000000020400788c */ /* 0x000fe4000bf05270 */
[----:B------:R-:W-:Y:S01]  /*2ad0*/  ISETP.NE.AND P0, PT, R8, 0x2, PT ;  /* 0x000000020800780c */ /* 0x000fe20003f05270 */
[----:B------:R-:W-:Y:S06]  /*2ae0*/  UGETNEXTWORKID.BROADCAST [UR8], [UR9] ;  /* 0x00000000080073ca */ /* 0x000fec0008000100 */
[----:B------:R-:W-:Y:S02]  /*2af0*/  USEL UR7, URZ, 0x1, UP0 ;  /* 0x00000001ff077887 */ /* 0x000fe40008000000 */
[----:B------:R-:W-:-:S04]  /*2b00*/  USEL UR5, UR4, URZ, UP0 ;  /* 0x000000ff04057287 */ /* 0x000fc80008000000 */
[----:B------:R-:W-:Y:S02]  /*2b10*/  LOP3.LUT R12, R12, UR7, RZ, 0x3c, !PT ;  /* 0x000000070c0c7c12 */ /* 0x000fe4000f8e3cff */
[----:B-1----:R-:W-:-:S04]  /*2b20*/  SHF.L.U32 R4, R10, 0x1f, RZ ;  /* 0x0000001f0a047819 */ /* 0x002fc800000006ff */
[----:B------:R-:W1:Y:S02]  /*2b30*/  SYNCS.PHASECHK.TRANS64.TRYWAIT P1, [R2+URZ+0x60], R4 ;  /* 0x00006004020075a7 */ /* 0x000e6400080211ff */
[----:B-1----:R-:W-:Y:S05]  /*2b40*/  @!P1 BRA `(.L_x_50) ;  /* 0x0000004400ec9947 */ /* 0x002fea0003800000 */
.L_x_115:
[C---:B-1----:R-:W-:Y:S01]  /*2b50*/  LEA R4, R11.reuse, UR6, 0x4 ;  /* 0x000000060b047c11 */ /* 0x042fe2000f8e20ff */
[----:B------:R-:W-:Y:S01]  /*2b60*/  VIADD R2, R2, 0x70 ;  /* 0x0000007002027836 */ /* 0x000fe20000000000 */
[----:B------:R-:W-:Y:S01]  /*2b70*/  SEL R8, R8, RZ, P0 ;  /* 0x000000ff08087207 */ /* 0x000fe20000000000 */
[----:B------:R-:W-:-:S03]  /*2b80*/  VIADD R11, R11, 0x1 ;  /* 0x000000010b0b7836 */ /* 0x000fc60000000000 */
[----:B------:R-:W1:Y:S01]  /*2b90*/  LDS.128 R4, [R4+0xf0] ;  /* 0x0000f00004047984 */ /* 0x000e620000000c00 */
[----:B------:R-:W-:Y:S02]  /*2ba0*/  PRMT R2, RZ, 0x654, R2 ;  /* 0x00000654ff027816 */ /* 0x000fe40000000002 */
[C---:B------:R-:W-:Y:S01]  /*2bb0*/  ISETP.NE.AND P1, PT, R11.reuse, 0x2, PT ;  /* 0x000000020b00780c */ /* 0x040fe20003f25270 */
[----:B------:R-:W-:Y:S01]  /*2bc0*/  @!PT LDS RZ, [RZ] ;  /* 0x00000000fffff984 */ /* 0x000fe20000000800 */
[----:B------:R-:W-:Y:S01]  /*2bd0*/  @!PT LDS RZ, [RZ] ;  /* 0x00000000fffff984 */ /* 0x000fe20000000800 */
[----:B------:R-:W-:Y:S01]  /*2be0*/  @!PT LDS RZ, [RZ] ;  /* 0x00000000fffff984 */ /* 0x000fe20000000800 */
[----:B------:R-:W-:Y:S01]  /*2bf0*/  @!PT LDS RZ, [RZ] ;  /* 0x00000000fffff984 */ /* 0x000fe20000000800 */
[----:B------:R2:W-:Y:S06]  /*2c00*/  MEMBAR.ALL.CTA ;  /* 0x0000000000007992 */ /* 0x0005ec0000008000 */
[----:B--2---:R-:W2:Y:S01]  /*2c10*/  FENCE.VIEW.ASYNC.S ;  /* 0x00000000000073c6 */ /* 0x004ea20000000000 */
[----:B------:R-:W-:Y:S01]  /*2c20*/  SEL R11, R11, RZ, P1 ;  /* 0x000000ff0b0b7207 */ /* 0x000fe20000800000 */
[----:B--2---:R2:W-:Y:S01]  /*2c30*/  SYNCS.ARRIVE.TRANS64.RED.A1T0 RZ, [R2+URZ], RZ ;  /* 0x000000ff02ff79a7 */ /* 0x0045e200081004ff */
[----:B-1----:R-:W-:-:S02]  /*2c40*/  LOP3.LUT P3, RZ, R6, 0x1, RZ, 0xc0, !PT ;  /* 0x0000000106ff7812 */ /* 0x002fc4000786c0ff */
[----:B------:R-:W-:-:S04]  /*2c50*/  SEL R4, RZ, 0x1, P1 ;  /* 0x00000001ff047807 */ /* 0x000fc80000800000 */
[----:B------:R-:W-:Y:S02]  /*2c60*/  LOP3.LUT R10, R10, R4, RZ, 0x3c, !PT ;  /* 0x000000040a0a7212 */ /* 0x000fe400078e3cff */
[----:B--2---:R-:W-:-:S04]  /*2c70*/  SEL R2, RZ, 0x1, P0 ;  /* 0x00000001ff027807 */ /* 0x004fc80000000000 */
[----:B------:R-:W-:Y:S01]  /*2c80*/  LOP3.LUT R9, R9, R2, RZ, 0x3c, !PT ;  /* 0x0000000209097212 */ /* 0x000fe200078e3cff */
[----:B------:R-:W-:Y:S06]  /*2c90*/  @P3 BRA `(.L_x_51) ;  /* 0xfffffffc002c3947 */ /* 0x000fec000383ffff */
[----:B------:R-:W-:Y:S01]  /*2ca0*/  ULEA UR4, UR5, UR6, 0x3 ;  /* 0x0000000605047291 */ /* 0x000fe2000f8e18ff */
[----:B------:R-:W-:-:S08]  /*2cb0*/  SHF.L.U32 R2, R12, 0x1f, RZ ;  /* 0x0000001f0c027819 */ /* 0x000fd000000006ff */
[----:B------:R-:W1:Y:S02]  /*2cc0*/  SYNCS.PHASECHK.TRANS64 P0, [UR4+0x70], R2 ;  /* 0x00007002ff0075a7 */ /* 0x000e640008001004 */
[----:B-1----:R-:W-:Y:S05]  /*2cd0*/  @P0 BRA `(.L_x_52) ;  /* 0x0000000000080947 */ /* 0x002fea0003800000 */
[----:B------:R-:W1:Y:S02]  /*2ce0*/  SYNCS.PHASECHK.TRANS64.TRYWAIT P0, [UR4+0x70], R2 ;  /* 0x00007002ff0075a7 */ /* 0x000e640008001104 */
[----:B-1----:R-:W-:Y:S05]  /*2cf0*/  @!P0 BRA `(.L_x_53) ;  /* 0x0000004400948947 */ /* 0x002fea0003800000 */
.L_x_52:
[----:B------:R-:W-:-:S04]  /*2d00*/  UIADD3 UR7, UPT, UPT, UR5, 0x1, URZ ;  /* 0x0000000105077890 */ /* 0x000fc8000fffe0ff */
[----:B------:R-:W-:-:S04]  /*2d10*/  UISETP.NE.AND UP0, UPT, UR7, 0x2, UPT ;  /* 0x000000020700788c */ /* 0x000fc8000bf05270 */
[----:B------:R-:W-:Y:S02]  /*2d20*/  USEL UR8, URZ, 0x1, UP0 ;  /* 0x00000001ff087887 */ /* 0x000fe40008000000 */
[----:B------:R-:W-:-:S04]  /*2d30*/  USEL UR7, UR7, URZ, UP0 ;  /* 0x000000ff07077287 */ /* 0x000fc80008000000 */
[----:B------:R-:W-:Y:S01]  /*2d40*/  ULEA UR7, UR7, UR6, 0x3 ;  /* 0x0000000607077291 */ /* 0x000fe2000f8e18ff */
[----:B-1----:R-:W-:-:S04]  /*2d50*/  LOP3.LUT R2, R12, UR8, RZ, 0x3c, !PT ;  /* 0x000000080c027c12 */ /* 0x002fc8000f8e3cff */
[----:B------:R-:W-:-:S04]  /*2d60*/  SHF.L.U32 R0, R2, 0x1f, RZ ;  /* 0x0000001f02007819 */ /* 0x000fc800000006ff */
[----:B------:R-:W1:Y:S02]  /*2d70*/  SYNCS.PHASECHK.TRANS64 P0, [UR7+0x70], R0 ;  /* 0x00007000ff0075a7 */ /* 0x000e640008001007 */
[----:B-1----:R-:W-:Y:S05]  /*2d80*/  @P0 EXIT ;  /* 0x000000000000094d */ /* 0x002fea0003800000 */
[----:B------:R-:W-:Y:S02]  /*2d90*/  SHF.L.U32 R2, R2, 0x1f, RZ ;  /* 0x0000001f02027819 */ /* 0x000fe400000006ff */
[----:B------:R-:W-:-:S07]  /*2da0*/  MOV R0, UR7 ;  /* 0x0000000700007c02 */ /* 0x000fce0008000f00 */
.L_x_54:
[----:B-1----:R1:W2:Y:S02]  /*2db0*/  SYNCS.PHASECHK.TRANS64.TRYWAIT P0, [R0+URZ+0x70], R2 ;  /* 0x00007002000075a7 */ /* 0x0022a400080011ff */
[----:B--2---:R-:W-:Y:S05]  /*2dc0*/  @!P0 NANOSLEEP.SYNCS 0x989680 ;  /* 0x009896800000895d */ /* 0x004fea0003900000 */
[----:B------:R-:W2:Y:S02]  /*2dd0*/  @!P0 SYNCS.PHASECHK.TRANS64 P0, [R0+URZ+0x70], R2 ;  /* 0x00007002000085a7 */ /* 0x000ea400080010ff */
[----:B--2---:R-:W-:Y:S05]  /*2de0*/  @P0 EXIT ;  /* 0x000000000000094d */ /* 0x004fea0003800000 */
[----:B------:R-:W-:Y:S05]  /*2df0*/  BRA `(.L_x_54) ;  /* 0xfffffffc00ec7947 */ /* 0x000fea000383ffff */
.L_x_47:
[----:B------:R-:W-:Y:S05]  /*2e00*/  BRA.U UP4, `(.L_x_55) ;  /* 0x0000000d04847547 */ /* 0x000fea000b800000 */
[----:B------:R-:W-:Y:S01]  /*2e10*/  UMOV UR4, 0x40 ;  /* 0x0000004000047882 */ /* 0x000fe20000000000 */
[----:B------:R-:W-:Y:S01]  /*2e20*/  NOP ;  /* 0x0000000000007918 */ /* 0x000fe20000000000 */
[----:B------:R-:W-:Y:S01]  /*2e30*/  ULEA UR5, UR48, UR4, 0x18 ;  /* 0x0000000430057291 */ /* 0x000fe2000f8ec0ff */
[----:B------:R-:W-:Y:S02]  /*2e40*/  UMOV UR6, 0x400 ;  /* 0x0000040000067882 */ /* 0x000fe40000000000 */
[----:B------:R-:W-:-:S06]  /*2e50*/  ULEA UR6, UR48, UR6, 0x18 ;  /* 0x0000000630067291 */ /* 0x000fcc000f8ec0ff */
[----:B------:R-:W1:Y:S02]  /*2e60*/  LDS.U8 R0, [UR5+0x1c] ;  /* 0x00001c05ff007984 */ /* 0x000e640008000000 */
[----:B-1----:R-:W-:-:S13]  /*2e70*/  ISETP.NE.AND P0, PT, R0, RZ, PT ;  /* 0x000000ff0000720c */ /* 0x002fda0003f05270 */
[----:B------:R-:W-:Y:S05]  /*2e80*/  @P0 BRA `(.L_x_56) ;  /* 0x0000000000580947 */ /* 0x000fea0003800000 */
[----:B------:R-:W-:-:S13]  /*2e90*/  ELECT P0, URZ, PT ;  /* 0x0000000000ff782f */ /* 0x000fda0003800000 */
[----:B------:R-:W-:Y:S05]  /*2ea0*/  @!P0 BRA `(.L_x_57) ;  /* 0x0000000000608947 */ /* 0x000fea0003800000 */
[----:B------:R-:W-:Y:S01]  /*2eb0*/  UMOV UR4, 0x10 ;  /* 0x0000001000047882 */ /* 0x000fe20000000000 */
[----:B------:R-:W-:Y:S01]  /*2ec0*/  HFMA2 R0, -RZ, RZ, 0, 5.9604644775390625e-08 ;  /* 0x00000001ff007431 */ /* 0x000fe200000001ff */
[----:B------:R-:W-:-:S03]  /*2ed0*/  MOV R3, 0xffff ;  /* 0x0000ffff00037802 */ /* 0x000fc60000000f00 */
[----:B------:R-:W-:Y:S04]  /*2ee0*/  DEPBAR.LE SB1, 0x36 ;  /* 0x00009d800000791a */ /* 0x000fe80000000000 */
[----:B------:R-:W1:Y:S02]  /*2ef0*/  UTCATOMSWS.FIND_AND_SET.ALIGN UP0, UR4, UR4 ;  /* 0x00000004000475e3 */ /* 0x000e640008000800 */
[----:B-1----:R-:W-:Y:S01]  /*2f00*/  MOV R4, UR4 ;  /* 0x0000000400047c02 */ /* 0x002fe20008000f00 */
[----:B------:R-:W-:Y:S06]  /*2f10*/  BRA.U UP0, `(.L_x_58) ;  /* 0x0000000100187547 */ /* 0x000fec000b800000 */
.L_x_59:
[----:B------:R-:W-:Y:S05]  /*2f20*/  NANOSLEEP 0x64 ;  /* 0x000000640000795d */ /* 0x000fea0003800000 */
[----:B------:R-:W-:-:S05]  /*2f30*/  UMOV UR4, 0x10 ;  /* 0x0000001000047882 */ /* 0x000fca0000000000 */
[----:B------:R-:W-:Y:S04]  /*2f40*/  DEPBAR.LE SB1, 0x36 ;  /* 0x00009d800000791a */ /* 0x000fe80000000000 */
[----:B------:R-:W1:Y:S02]  /*2f50*/  UTCATOMSWS.FIND_AND_SET.ALIGN UP0, UR4, UR4 ;  /* 0x00000004000475e3 */ /* 0x000e640008000800 */
[----:B-1----:R-:W-:Y:S01]  /*2f60*/  MOV R4, UR4 ;  /* 0x0000000400047c02 */ /* 0x002fe20008000f00 */
[----:B------:R-:W-:Y:S05]  /*2f70*/  BRA.U !UP0, `(.L_x_59) ;  /* 0xfffffffd08e87547 */ /* 0x000fea000b83ffff */
.L_x_58:
[-C--:B------:R-:W-:Y:S02]  /*2f80*/  SHF.L.U32 R3, R3, R4.reuse, RZ ;  /* 0x0000000403037219 */ /* 0x080fe400000006ff */
[----:B------:R-:W-:Y:S01]  /*2f90*/  SHF.L.U32 R0, R0, R4, RZ ;  /* 0x0000000400007219 */ /* 0x000fe200000006ff */
[----:B------:R-:W-:Y:S02]  /*2fa0*/  IMAD.SHL.U32 R4, R4, 0x20, RZ ;  /* 0x0000002004047824 */ /* 0x000fe400078e00ff */
[----:B------:R1:W-:Y:S04]  /*2fb0*/  ATOMS.OR RZ, [UR5+0x14], R3 ;  /* 0x00001403ffff798c */ /* 0x0003e8000b000005 */
[----:B------:R1:W-:Y:S04]  /*2fc0*/  ATOMS.OR RZ, [UR5+0x18], R0 ;  /* 0x00001800ffff798c */ /* 0x0003e8000b000005 */
[----:B------:R1:W-:Y:S01]  /*2fd0*/  STS [UR6+0x110], R4 ;  /* 0x00011004ff007988 */ /* 0x0003e20008000806 */
[----:B------:R-:W-:Y:S05]  /*2fe0*/  BRA `(.L_x_57) ;  /* 0x0000000000107947 */ /* 0x000fea0003800000 */
.L_x_56:
[----:B------:R-:W-:Y:S02]  /*2ff0*/  MOV R0, 0xffffffff ;  /* 0xffffffff00007802 */ /* 0x000fe40000000f00 */
[----:B------:R-:W-:-:S03]  /*3000*/  MOV R4, 0x3030 ;  /* 0x0000303000047802 */ /* 0x000fc60000000f00 */
[----:B------:R1:W-:Y:S04]  /*3010*/  STS [UR6+0x110], R0 ;  /* 0x00011000ff007988 */ /* 0x0003e80008000806 */
[----:B-1---5:R-:W-:Y:S05]  /*3020*/  CALL.REL.NOINC `($__internal_1_$__cuda_sm10x_tcgen05_guardrail_trap_phase_invalid_during_alloc) ;  /* 0x0000004800147944 */ /* 0x022fea0003c00000 */
.L_x_57:
[----:B------:R-:W-:Y:S05]  /*3030*/  WARPSYNC.ALL ;  /* 0x0000000000007948 */ /* 0x000fea0003800000 */
[----:B------:R-:W2:Y:S01]  /*3040*/  S2UR UR4, SR_CgaCtaId ;  /* 0x00000000000479c3 */ /* 0x000ea20000008800 */
[----:B------:R-:W-:Y:S01]  /*3050*/  UMOV UR17, 0x400 ;  /* 0x0000040000117882 */ /* 0x000fe20000000000 */
[----:B------:R-:W-:-:S06]  /*3060*/  NOP ;  /* 0x0000000000007918 */ /* 0x000fcc0000000000 */
[----:B------:R-:W-:Y:S06]  /*3070*/  BAR.ARV 0x6, 0xa0 ;  /* 0x0182800000007b1d */ /* 0x000fec0000002000 */
[----:B------:R-:W3:Y:S01]  /*3080*/  LDCU UR5, c[0x0][0x38c] ;  /* 0x00007180ff0577ac */ /* 0x000ee20008000800 */
[----:B------:R-:W-:Y:S01]  /*3090*/  LOP3.LUT R2, R2, 0xffff, RZ, 0xc0, !PT ;  /* 0x0000ffff02027812 */ /* 0x000fe200078ec0ff */
[----:B------:R-:W-:Y:S01]  /*30a0*/  IMAD.MOV.U32 R11, RZ, RZ, 0x1 ;  /* 0x00000001ff0b7424 */ /* 0x000fe200078e00ff */
[----:B------:R-:W-:Y:S01]  /*30b0*/  CS2R R8, SRZ ;  /* 0x0000000000087805 */ /* 0x000fe2000001ff00 */
[----:B------:R-:W4:Y:S01]  /*30c0*/  LDCU UR8, c[0x0][0x38c] ;  /* 0x00007180ff0877ac */ /* 0x000f220008000800 */
[----:B------:R-:W-:Y:S01]  /*30d0*/  R2UR UR19, R2 ;  /* 0x00000000021372ca */ /* 0x000fe200000e0000 */
[----:B------:R-:W-:Y:S01]  /*30e0*/  IMAD.MOV.U32 R10, RZ, RZ, RZ ;  /* 0x000000ffff0a7224 */ /* 0x000fe200078e00ff */
[----:B------:R-:W-:Y:S01]  /*30f0*/  UMOV UR23, URZ ;  /* 0x000000ff00177c82 */ /* 0x000fe20008000000 */
[----:B------:R-:W-:Y:S01]  /*3100*/  UMOV UR14, URZ ;  /* 0x000000ff000e7c82 */ /* 0x000fe20008000000 */
[----:B--2---:R-:W-:Y:S01]  /*3110*/  ULEA UR17, UR4, UR17, 0x18 ;  /* 0x0000001104117291 */ /* 0x004fe2000f8ec0ff */
[----:B------:R-:W-:Y:S01]  /*3120*/  UMOV UR26, 0x0 ;  /* 0x00000000001a7882 */ /* 0x000fe20000000000 */
[----:B------:R-:W-:-:S02]  /*3130*/  UMOV UR27, 0x81004a0 ;  /* 0x081004a0001b7882 */ /* 0x000fc40000000000 */
[----:B------:R-:W-:Y:S02]  /*3140*/  UIADD3 UR6, UPT, UPT, UR17, 0x4400, URZ ;  /* 0x0000440011067890 */ /* 0x000fe4000fffe0ff */
[----:B------:R-:W-:Y:S02]  /*3150*/  UIADD3 UR7, UPT, UPT, UR17, 0xc400, URZ ;  /* 0x0000c40011077890 */ /* 0x000fe4000fffe0ff */
[----:B---3--:R-:W-:Y:S01]  /*3160*/  UIADD3 UR5, UPT, UPT, UR5, 0x3f, URZ ;  /* 0x0000003f05057890 */ /* 0x008fe2000fffe0ff */
[----:B-1----:R-:W1:Y:S01]  /*3170*/  LDS R0, [UR17+0x110] ;  /* 0x00011011ff007984 */ /* 0x002e620008000800 */
[----:B------:R-:W-:Y:S02]  /*3180*/  USHF.R.U32.HI UR6, URZ, 0x4, UR6 ;  /* 0x00000004ff067899 */ /* 0x000fe40008011606 */
[----:B------:R-:W-:Y:S02]  /*3190*/  USHF.R.S32.HI UR4, URZ, 0x1f, UR5 ;  /* 0x0000001fff047899 */ /* 0x000fe40008011405 */
[----:B------:R-:W-:-:S02]  /*31a0*/  ULOP3.LUT UR6, UR6, 0x3fff, URZ, 0xc0, !UPT ;  /* 0x00003fff06067892 */ /* 0x000fc4000f8ec0ff */
[----:B------:R-:W-:Y:S02]  /*31b0*/  ULEA.HI UR4, UR4, UR5, URZ, 0x6 ;  /* 0x0000000504047291 */ /* 0x000fe4000f8f30ff */
[----:B------:R-:W-:Y:S02]  /*31c0*/  USHF.R.U32.HI UR5, URZ, 0x4, UR7 ;  /* 0x00000004ff057899 */ /* 0x000fe40008011607 */
[----:B------:R-:W-:Y:S02]  /*31d0*/  USHF.R.S32.HI UR28, URZ, 0x6, UR4 ;  /* 0x00000006ff1c7899 */ /* 0x000fe40008011404 */
[----:B------:R-:W-:Y:S02]  /*31e0*/  ULOP3.LUT UR5, UR5, 0x3fff, URZ, 0xc0, !UPT ;  /* 0x00003fff05057892 */ /* 0x000fe4000f8ec0ff */
[----:B------:R-:W-:Y:S02]  /*31f0*/  UISETP.LT.AND UP0, UPT, UR28, 0x1, UPT ;  /* 0x000000011c00788c */ /* 0x000fe4000bf01270 */
[----:B------:R-:W-:-:S02]  /*3200*/  ULOP3.LUT UR20, UR6, 0x10000, URZ, 0xfc, !UPT ;  /* 0x0001000006147892 */ /* 0x000fc4000f8efcff */
[----:B------:R-:W-:Y:S02]  /*3210*/  USEL UR29, UR28, 0x1, !UP0 ;  /* 0x000000011c1d7887 */ /* 0x000fe4000c000000 */
[----:B------:R-:W-:Y:S02]  /*3220*/  ULOP3.LUT UR21, UR5, 0x10000, URZ, 0xfc, !UPT ;  /* 0x0001000005157892 */ /* 0x000fe4000f8efcff */
[----:B------:R-:W-:Y:S02]  /*3230*/  UIADD3 UR29, UPT, UPT, -UR29, URZ, URZ ;  /* 0x000000ff1d1d7290 */ /* 0x000fe4000fffe1ff */
[----:B----4-:R-:W-:Y:S01]  /*3240*/  UISETP.GE.AND UP4, UPT, UR8, 0x1, UPT ;  /* 0x000000010800788c */ /* 0x010fe2000bf86270 */
[----:B------:R-:W-:Y:S01]  /*3250*/  UMOV UR24, 0x0 ;  /* 0x0000000000187882 */ /* 0x000fe20000000000 */
[----:B------:R-:W-:Y:S01]  /*3260*/  UMOV UR25, 0x81004a0 ;  /* 0x081004a000197882 */ /* 0x000fe20000000000 */
[----:B-1----:R-:W-:-:S15]  /*3270*/  R2UR UR30, R0 ;  /* 0x00000000001e72ca */ /* 0x002fde00000e0000 */
.L_x_66:
[----:B------:R-:W-:Y:S02]  /*3280*/  LEA R0, R10, UR17, 0x3 ;  /* 0x000000110a007c11 */ /* 0x000fe4000f8e18ff */
[----:B------:R-:W-:Y:S02]  /*3290*/  SHF.L.U32 R2, R9, 0x1f, RZ ;  /* 0x0000001f09027819 */ /* 0x000fe400000006ff */
[----:B------:R-:W-:Y:S01]  /*32a0*/  PLOP3.LUT P0, PT, PT, PT, UP4, 0x80, 0x8 ;  /* 0x000000000008781c */ /* 0x000fe20003f0f048 */
[----:B------:R-:W-:Y:S01]  /*32b0*/  VIADD R3, R0, 0x70 ;  /* 0x0000007000037836 */ /* 0x000fe20000000000 */
[----:B-1----:R-:W1:Y:S02]  /*32c0*/  SYNCS.PHASECHK.TRANS64.TRYWAIT P1, [R0+URZ+0x60], R2 ;  /* 0x00006002000075a7 */ /* 0x002e6400080211ff */
[----:B-1-3--:R-:W-:Y:S09]  /*32d0*/  @!P1 BRA `(.L_x_60) ;  /* 0x0000004000349947 */ /* 0x00aff20003800000 */
.L_x_117:
[----:B------:R-:W-:Y:S01]  /*32e0*/  LEA R4, R10, UR17, 0x4 ;  /* 0x000000110a047c11 */ /* 0x000fe2000f8e20ff */
[----:B------:R-:W-:Y:S01]  /*32f0*/  @UP4 ULEA UR4, UR14, UR17, 0x3 ;  /* 0x000000110e044291 */ /* 0x000fe2000f8e18ff */
[----:B------:R-:W-:Y:S01]  /*3300*/  PLOP3.LUT P2, PT, PT, PT, PT, 0x80, 0x8 ;  /* 0x000000000008781c */ /* 0x000fe20003f4f070 */
[----:B------:R-:W-:Y:S01]  /*3310*/  ULEA UR22, UR23, UR17, 0x3 ;  /* 0x0000001117167291 */ /* 0x000fe2000f8e18ff */
[----:B------:R-:W-:Y:S01]  /*3320*/  PRMT R3, RZ, 0x654, R3 ;  /* 0x00000654ff037816 */ /* 0x000fe20000000003 */
[----:B------:R-:W-:Y:S01]  /*3330*/  ULEA UR18, UR23, UR30, 0x6 ;  /* 0x0000001e17127291 */ /* 0x000fe2000f8e30ff */
[----:B------:R-:W2:Y:S01]  /*3340*/  LDS.128 R4, [R4+0xf0] ;  /* 0x0000f00004047984 */ /* 0x000ea20000000c00 */
[----:B-1----:R-:W-:Y:S02]  /*3350*/  @P0 SHF.L.U32 R2, R8, 0x1f, RZ ;  /* 0x0000001f08020819 */ /* 0x002fe400000006ff */
[----:B------:R-:W-:Y:S01]  /*3360*/  SHF.L.U32 R0, R11, 0x1f, RZ ;  /* 0x0000001f0b007819 */ /* 0x000fe200000006ff */
[----:B------:R-:W-:Y:S01]  /*3370*/  @!PT LDS RZ, [RZ] ;  /* 0x00000000fffff984 */ /* 0x000fe20000000800 */
[----:B------:R-:W-:Y:S01]  /*3380*/  @!PT LDS RZ, [RZ] ;  /* 0x00000000fffff984 */ /* 0x000fe20000000800 */
[----:B------:R-:W-:Y:S01]  /*3390*/  @!PT LDS RZ, [RZ] ;  /* 0x00000000fffff984 */ /* 0x000fe20000000800 */
[----:B------:R-:W-:Y:S01]  /*33a0*/  @!PT LDS RZ, [RZ] ;  /* 0x00000000fffff984 */ /* 0x000fe20000000800 */
[----:B------:R1:W-:Y:S06]  /*33b0*/  MEMBAR.ALL.CTA ;  /* 0x0000000000007992 */ /* 0x0003ec0000008000 */
[----:B-1----:R-:W1:Y:S02]  /*33c0*/  FENCE.VIEW.ASYNC.S ;  /* 0x00000000000073c6 */ /* 0x002e640000000000 */
[----:B-1----:R1:W-:Y:S01]  /*33d0*/  SYNCS.ARRIVE.TRANS64.RED.A1T0 RZ, [R3+URZ], RZ ;  /* 0x000000ff03ff79a7 */ /* 0x0023e200081004ff */
[----:B------:R1:W3:Y:S01]  /*33e0*/  @P0 SYNCS.PHASECHK.TRANS64.TRYWAIT P2, [UR4], R2 ;  /* 0x00000002ff0005a7 */ /* 0x0002e20008041104 */
[----:B--2---:R-:W-:Y:S01]  /*33f0*/  LOP3.LUT P1, RZ, R6, 0x1, RZ, 0xc0, !PT ;  /* 0x0000000106ff7812 */ /* 0x004fe2000782c0ff */
[----:B------:R-:W2:Y:S02]  /*3400*/  SYNCS.PHASECHK.TRANS64.TRYWAIT P0, [UR22+0xa0], R0 ;  /* 0x0000a000ff0075a7 */ /* 0x000ea40008001116 */
[----:B-123--:R-:W-:Y:S10]  /*3410*/  @!P0 BRA `(.L_x_61) ;  /* 0x0000003c00f88947 */ /* 0x00eff40003800000 */
.L_x_119:
[----:B------:R-:W-:Y:S01]  /*3420*/  IADD3 R10, PT, PT, R10, 0x1, RZ ;  /* 0x000000010a0a7810 */ /* 0x000fe20007ffe0ff */
[----:B------:R-:W-:Y:S06]  /*3430*/  BRA.U !UP4, `(.L_x_62) ;  /* 0x000000010c987547 */ /* 0x000fec000b800000 */
[----:B------:R-:W-:Y:S01]  /*3440*/  UPLOP3.LUT UP2, UPT, UPT, UPT, UPT, 0x40, 0x4 ;  /* 0x000000000004789c */ /* 0x000fe20003f4e870 */
[----:B------:R-:W-:Y:S01]  /*3450*/  UMOV UR16, UR29 ;  /* 0x0000001d00107c82 */ /* 0x000fe20008000000 */
[----:B------:R-:W-:Y:S01]  /*3460*/  UMOV UR15, UR28 ;  /* 0x0000001c000f7c82 */ /* 0x000fe20008000000 */
[----:B------:R-:W-:-:S08]  /*3470*/  UMOV UR6, UR14 ;  /* 0x0000000e00067c82 */ /* 0x000fd00008000000 */
.L_x_65:
[----:B------:R-:W-:Y:S02]  /*3480*/  UIADD3 UR16, UPT, UPT, UR16, 0x1, URZ ;  /* 0x0000000110107890 */ /* 0x000fe4000fffe0ff */
[----:B--2---:R-:W-:Y:S02]  /*3490*/  ULEA UR5, UR6, UR17, 0x3 ;  /* 0x0000001106057291 */ /* 0x004fe4000f8e18ff */
[----:B------:R-:W-:Y:S01]  /*34a0*/  UISETP.NE.AND UP3, UPT, UR16, URZ, UPT ;  /* 0x000000ff1000728c */ /* 0x000fe2000bf65270 */
[----:B---3--:R-:W-:Y:S10]  /*34b0*/  @P2 BRA `(.L_x_63) ;  /* 0x00000000000c2947 */ /* 0x008ff40003800000 */
[----:B-1----:R-:W-:Y:S04]  /*34c0*/  SHF.L.U32 R2, R8, 0x1f, RZ ;  /* 0x0000001f08027819 */ /* 0x002fe800000006ff */
[----:B------:R-:W1:Y:S02]  /*34d0*/  SYNCS.PHASECHK.TRANS64.TRYWAIT P0, [UR5], R2 ;  /* 0x00000002ff0075a7 */ /* 0x000e640008001105 */
[----:B-1----:R-:W-:Y:S05]  /*34e0*/  @!P0 BRA `(.L_x_64) ;  /* 0x0000003c00dc8947 */ /* 0x002fea0003800000 */
.L_x_63:
[----:B------:R-:W-:Y:S01]  /*34f0*/  UISETP.NE.AND UP0, UPT, UR15, 0x1, UPT ;  /* 0x000000010f00788c */ /* 0x000fe2000bf05270 */
[----:B------:R-:W-:Y:S01]  /*3500*/  PLOP3.LUT P2, PT, PT, PT, PT, 0x80, 0x8 ;  /* 0x000000000008781c */ /* 0x000fe20003f4f070 */
[----:B------:R-:W-:Y:S02]  /*3510*/  UIADD3 UR4, UPT, UPT, UR6, 0x1, URZ ;  /* 0x0000000106047890 */ /* 0x000fe4000fffe0ff */
[----:B------:R-:W-:Y:S02]  /*3520*/  ULEA UR12, UR6, UR21, 0x8 ;  /* 0x00000015060c7291 */ /* 0x000fe4000f8e40ff */
[----:B------:R-:W-:Y:S01]  /*3530*/  UISETP.NE.AND UP1, UPT, UR4, 0x4, UPT ;  /* 0x000000040400788c */ /* 0x000fe2000bf25270 */
[----:B------:R-:W-:Y:S01]  /*3540*/  PLOP3.LUT P0, PT, PT, PT, UP0, 0x80, 0x8 ;  /* 0x000000000008781c */ /* 0x000fe20003f0f008 */
[----:B------:R-:W-:Y:S02]  /*3550*/  UIADD3 UR10, UPT, UPT, UR12, 0x2, URZ ;  /* 0x000000020c0a7890 */ /* 0x000fe4000fffe0ff */
[----:B------:R-:W-:Y:S02]  /*3560*/  USEL UR7, URZ, 0x1, UP1 ;  /* 0x00000001ff077887 */ /* 0x000fe40008800000 */
[----:B------:R-:W-:Y:S02]  /*3570*/  USEL UR14, UR4, URZ, UP1 ;  /* 0x000000ff040e7287 */ /* 0x000fe40008800000 */
[----:B------:R-:W-:Y:S02]  /*3580*/  UIADD3 UR15, UPT, UPT, UR15, -0x1, URZ ;  /* 0xffffffff0f0f7890 */ /* 0x000fe4000fffe0ff */
[----:B------:R-:W-:Y:S01]  /*3590*/  @UP0 ULEA UR4, UR14, UR17, 0x3 ;  /* 0x000000110e040291 */ /* 0x000fe2000f8e18ff */
[----:B------:R-:W-:Y:S01]  /*35a0*/  LOP3.LUT R8, R8, UR7, RZ, 0x3c, !PT ;  /* 0x0000000708087c12 */ /* 0x000fe2000f8e3cff */
[----:B------:R-:W-:Y:S01]  /*35b0*/  UIADD3 UR7, UPT, UPT, UR5, 0x20, URZ ;  /* 0x0000002005077890 */ /* 0x000fe2000fffe0ff */
[----:B------:R-:W-:Y:S02]  /*35c0*/  UMOV UR13, 0x80004020 ;  /* 0x80004020000d7882 */ /* 0x000fe40000000000 */
[----:B-1----:R-:W-:Y:S01]  /*35d0*/  @P0 SHF.L.U32 R0, R8, 0x1f, RZ ;  /* 0x0000001f08000819 */ /* 0x002fe200000006ff */
[----:B------:R-:W-:Y:S01]  /*35e0*/  UMOV UR5, 0x80004020 ;  /* 0x8000402000057882 */ /* 0x000fe20000000000 */
[----:B------:R-:W-:Y:S01]  /*35f0*/  UMOV UR11, 0x80004020 ;  /* 0x80004020000b7882 */ /* 0x000fe20000000000 */
[----:B------:R-:W-:Y:S01]  /*3600*/  UMOV UR9, 0x80004020 ;  /* 0x8000402000097882 */ /* 0x000fe20000000000 */
[----:B------:R2:W3:Y:S01]  /*3610*/  @P0 SYNCS.PHASECHK.TRANS64.TRYWAIT P2, [UR4], R0 ;  /* 0x00000000ff0005a7 */ /* 0x0004e20008041104 */
[----:B------:R-:W-:Y:S03]  /*3620*/  ULEA UR4, UR6, UR20, 0x9 ;  /* 0x0000001406047291 */ /* 0x000fe6000f8e48ff */
[----:B------:R-:W-:Y:S01]  /*3630*/  UMOV UR6, UR14 ;  /* 0x0000000e00067c82 */ /* 0x000fe20008000000 */
[----:B------:R-:W-:Y:S05]  /*3640*/  UIADD3 UR8, UPT, UPT, UR4, 0x2, URZ ;  /* 0x0000000204087890 */ /* 0x000fea000fffe0ff */
[----:B------:R2:W-:Y:S01]  /*3650*/  UTCIMMA gdesc[UR4], gdesc[UR12], tmem[UR18], tmem[UR26], idesc[UR27], UP2 ;  /* 0x00ff1a0c040075ea */ /* 0x0005e20009000112 */
[----:B------:R-:W-:Y:S03]  /*3660*/  UPLOP3.LUT UP2, UPT, UPT, UPT, UPT, 0x80, 0x8 ;  /* 0x000000000008789c */ /* 0x000fe60003f4f070 */
[----:B------:R2:W-:Y:S01]  /*3670*/  UTCIMMA gdesc[UR8], gdesc[UR10], tmem[UR18], tmem[UR24], idesc[UR25], UPT ;  /* 0x00ff180a080075ea */ /* 0x0005e2000b800112 */
[----:B------:R2:W-:Y:S01]  /*3680*/  UTCBAR.MULTICAST [UR7], URZ, UR19 ;  /* 0x000000ff070073e9 */ /* 0x0005e20008000813 */
[----:B------:R-:W-:Y:S06]  /*3690*/  BRA.U UP3, `(.L_x_65) ;  /* 0xfffffffd03787547 */ /* 0x000fec000b83ffff */
.L_x_62:
[----:B--2---:R-:W-:Y:S01]  /*36a0*/  UIADD3 UR4, UPT, UPT, UR23, 0x1, URZ ;  /* 0x0000000117047890 */ /* 0x004fe2000fffe0ff */
[C---:B------:R-:W-:Y:S01]  /*36b0*/  ISETP.NE.AND P0, PT, R10.reuse, 0x2, PT ;  /* 0x000000020a00780c */ /* 0x040fe20003f05270 */
[----:B------:R-:W-:Y:S02]  /*36c0*/  UIADD3 UR5, UPT, UPT, UR22, 0x80, URZ ;  /* 0x0000008016057890 */ /* 0x000fe4000fffe0ff */
[----:B------:R-:W-:Y:S01]  /*36d0*/  UISETP.NE.AND UP0, UPT, UR4, 0x4, UPT ;  /* 0x000000040400788c */ /* 0x000fe2000bf05270 */
[----:B-1----:R-:W-:Y:S02]  /*36e0*/  SEL R0, RZ, 0x1, P0 ;  /* 0x00000001ff007807 */ /* 0x002fe40000000000 */
[----:B------:R-:W-:Y:S01]  /*36f0*/  SEL R10, R10, RZ, P0 ;  /* 0x000000ff0a0a7207 */ /* 0x000fe20000000000 */
[----:B------:R-:W-:Y:S01]  /*3700*/  USEL UR6, URZ, 0x1, UP0 ;  /* 0x00000001ff067887 */ /* 0x000fe20008000000 */
[----:B------:R-:W-:Y:S01]  /*3710*/  LOP3.LUT R9, R9, R0, RZ, 0x3c, !PT ;  /* 0x0000000009097212 */ /* 0x000fe200078e3cff */
[----:B------:R-:W-:Y:S01]  /*3720*/  USEL UR23, UR4, URZ, UP0 ;  /* 0x000000ff04177287 */ /* 0x000fe20008000000 */
[----:B------:R1:W-:Y:S03]  /*3730*/  UTCBAR [UR5], URZ ;  /* 0x000000ff050073e9 */ /* 0x0003e600080000ff */
[----:B------:R-:W-:Y:S01]  /*3740*/  LOP3.LUT R11, R11, UR6, RZ, 0x3c, !PT ;  /* 0x000000060b0b7c12 */ /* 0x000fe2000f8e3cff */
[----:B------:R-:W-:Y:S07]  /*3750*/  @P1 BRA `(.L_x_66) ;  /* 0xfffffff800c81947 */ /* 0x000fee000383ffff */
[----:B------:R-:W2:Y:S01]  /*3760*/  S2UR UR8, SR_CgaCtaId ;  /* 0x00000000000879c3 */ /* 0x000ea20000008800 */
[----:B------:R-:W-:Y:S01]  /*3770*/  ELECT P0, URZ, PT ;  /* 0x0000000000ff782f */ /* 0x000fe20003800000 */
[----:B------:R-:W-:Y:S01]  /*3780*/  IMAD.MOV.U32 R0, RZ, RZ, 0x1 ;  /* 0x00000001ff007424 */ /* 0x000fe200078e00ff */
[----:B------:R-:W-:Y:S01]  /*3790*/  UIADD3 UR17, UPT, UPT, UR17, 0xa0, URZ ;  /* 0x000000a011117890 */ /* 0x000fe2000fffe0ff */
[----:B------:R-:W-:Y:S01]  /*37a0*/  SHF.L.U32 R2, R11, 0x1f, RZ ;  /* 0x0000001f0b027819 */ /* 0x000fe200000006ff */
[----:B------:R-:W-:-:S03]  /*37b0*/  UMOV UR4, 0x40 ;  /* 0x0000004000047882 */ /* 0x000fc60000000000 */
[----:B------:R-:W-:Y:S01]  /*37c0*/  UVIRTCOUNT.DEALLOC.SMPOOL 0x80 ;  /* 0x000000800000784c */ /* 0x000fe20000000000 */
[----:B--2---:R-:W-:Y:S02]  /*37d0*/  ULEA UR8, UR8, UR4, 0x18 ;  /* 0x0000000408087291 */ /* 0x004fe4000f8ec0ff */
[----:B------:R-:W-:-:S07]  /*37e0*/  ULEA UR4, UR23, UR17, 0x3 ;  /* 0x0000001117047291 */ /* 0x000fce000f8e18ff */
[----:B------:R2:W-:Y:S02]  /*37f0*/  @P0 STS.U8 [UR8+0x1c], R0 ;  /* 0x00001c00ff000988 */ /* 0x0005e40008000008 */
[----:B------:R-:W4:Y:S02]  /*3800*/  SYNCS.PHASECHK.TRANS64.TRYWAIT P0, [UR4], R2 ;  /* 0x00000002ff0075a7 */ /* 0x000f240008001104 */
[----:B--2-4-:R-:W-:Y:S05]  /*3810*/  @!P0 BRA `(.L_x_67) ;  /* 0x0000003c00288947 */ /* 0x014fea0003800000 */
.L_x_122:
[----:B------:R-:W-:-:S04]  /*3820*/  UIADD3 UR4, UPT, UPT, UR23, 0x1, URZ ;  /* 0x0000000117047890 */ /* 0x000fc8000fffe0ff */
[----:B------:R-:W-:-:S04]  /*3830*/  UISETP.NE.AND UP0, UPT, UR4, 0x4, UPT ;  /* 0x000000040400788c */ /* 0x000fc8000bf05270 */
[----:B------:R-:W-:Y:S02]  /*3840*/  USEL UR6, URZ, 0x1, UP0 ;  /* 0x00000001ff067887 */ /* 0x000fe40008000000 */
[----:B------:R-:W-:-:S04]  /*3850*/  USEL UR4, UR4, URZ, UP0 ;  /* 0x000000ff04047287 */ /* 0x000fc80008000000 */
[----:B-1----:R-:W-:Y:S01]  /*3860*/  ULEA UR5, UR4, UR17, 0x3 ;  /* 0x0000001104057291 */ /* 0x002fe2000f8e18ff */
[----:B--2---:R-:W-:-:S04]  /*3870*/  LOP3.LUT R2, R11, UR6, RZ, 0x3c, !PT ;  /* 0x000000060b027c12 */ /* 0x004fc8000f8e3cff */
[----:B------:R-:W-:-:S04]  /*3880*/  SHF.L.U32 R3, R2, 0x1f, RZ ;  /* 0x0000001f02037819 */ /* 0x000fc800000006ff */
[----:B------:R-:W1:Y:S02]  /*3890*/  SYNCS.PHASECHK.TRANS64.TRYWAIT P0, [UR5], R3 ;  /* 0x00000003ff0075a7 */ /* 0x000e640008001105 */
[----:B-1----:R-:W-:Y:S05]  /*38a0*/  @!P0 BRA `(.L_x_68) ;  /* 0x0000003c001c8947 */ /* 0x002fea0003800000 */
.L_x_124:
        /* <DEDUP_REMOVED lines=9> */
.L_x_126:
[----:B------:R-:W-:-:S04]  /*3940*/  UIADD3 UR4, UPT, UPT, UR4, 0x1, URZ ;  /* 0x0000000104047890 */ /* 0x000fc8000fffe0ff */
[----:B------:R-:W-:-:S04]  /*3950*/  UISETP.NE.AND UP0, UPT, UR4, 0x4, UPT ;  /* 0x000000040400788c */ /* 0x000fc8000bf05270 */
[----:B------:R-:W-:Y:S02]  /*3960*/  USEL UR5, URZ, 0x1, UP0 ;  /* 0x00000001ff057887 */ /* 0x000fe40008000000 */
[----:B------:R-:W-:-:S04]  /*3970*/  USEL UR4, UR4, URZ, UP0 ;  /* 0x000000ff04047287 */ /* 0x000fc80008000000 */
[----:B------:R-:W-:Y:S01]  /*3980*/  ULEA UR4, UR4, UR17, 0x3 ;  /* 0x0000001104047291 */ /* 0x000fe2000f8e18ff */
[----:B------:R-:W-:-:S04]  /*3990*/  LOP3.LUT R2, R2, UR5, RZ, 0x3c, !PT ;  /* 0x0000000502027c12 */ /* 0x000fc8000f8e3cff */
[----:B------:R-:W-:-:S04]  /*39a0*/  SHF.L.U32 R2, R2, 0x1f, RZ ;  /* 0x0000001f02027819 */ /* 0x000fc800000006ff */
[----:B------:R-:W2:Y:S02]  /*39b0*/  SYNCS.PHASECHK.TRANS64.TRYWAIT P0, [UR4], R2 ;  /* 0x00000002ff0075a7 */ /* 0x000ea40008001104 */
[----:B--2---:R-:W-:Y:S05]  /*39c0*/  @!P0 BRA `(.L_x_70) ;  /* 0x0000003c00048947 */ /* 0x004fea0003800000 */
.L_x_128:
[----:B------:R-:W-:Y:S01]  /*39d0*/  NOP ;  /* 0x0000000000007918 */ /* 0x000fe20000000000 */
[----:B-1----:R-:W1:Y:S01]  /*39e0*/  LDS R0, [UR8+0x14] ;  /* 0x00001408ff007984 */ /* 0x002e620008000800 */
[----:B------:R-:W-:Y:S01]  /*39f0*/  ULOP3.LUT UR4, UR30, 0xffff, URZ, 0xc0, !UPT ;  /* 0x0000ffff1e047892 */ /* 0x000fe2000f8ec0ff */
[----:B------:R-:W-:Y:S01]  /*3a00*/  UMOV UR5, 0xffff ;  /* 0x0000ffff00057882 */ /* 0x000fe20000000000 */
[----:B------:R-:W-:Y:S02]  /*3a10*/  UMOV UR6, 0x1 ;  /* 0x0000000100067882 */ /* 0x000fe40000000000 */
[----:B------:R-:W-:-:S04]  /*3a20*/  USHF.R.U32.HI UR4, URZ, 0x5, UR4 ;  /* 0x00000005ff047899 */ /* 0x000fc80008011604 */
[----:B------:R-:W-:Y:S02]  /*3a30*/  USHF.L.U32 UR5, UR5, UR4, URZ ;  /* 0x0000000405057299 */ /* 0x000fe400080006ff */
[----:B------:R-:W-:-:S04]  /*3a40*/  USHF.L.U32 UR4, UR6, UR4, URZ ;  /* 0x0000000406047299 */ /* 0x000fc800080006ff */
[----:B-1----:R-:W-:-:S04]  /*3a50*/  LOP3.LUT R0, R0, UR5, RZ, 0xc0, !PT ;  /* 0x0000000500007c12 */ /* 0x002fc8000f8ec0ff */
[----:B------:R-:W-:-:S13]  /*3a60*/  ISETP.NE.AND P0, PT, R0, UR5, PT ;  /* 0x0000000500007c0c */ /* 0x000fda000bf05270 */
[----:B------:R-:W-:Y:S05]  /*3a70*/  @P0 BRA `(.L_x_71) ;  /* 0x0000000000580947 */ /* 0x000fea0003800000 */
[----:B------:R-:W1:Y:S02]  /*3a80*/  LDS R0, [UR8+0x18] ;  /* 0x00001808ff007984 */ /* 0x000e640008000800 */
[----:B-1----:R-:W-:-:S04]  /*3a90*/  LOP3.LUT R0, R0, UR4, RZ, 0xc0, !PT ;  /* 0x0000000400007c12 */ /* 0x002fc8000f8ec0ff */
[----:B------:R-:W-:-:S13]  /*3aa0*/  ISETP.NE.AND P0, PT, R0, UR4, PT ;  /* 0x0000000400007c0c */ /* 0x000fda000bf05270 */
[----:B------:R-:W-:Y:S05]  /*3ab0*/  @P0 BRA `(.L_x_72) ;  /* 0x00000000003c0947 */ /* 0x000fea0003800000 */
[----:B------:R-:W1:Y:S01]  /*3ac0*/  S2R R2, SR_LANEID ;  /* 0x0000000000027919 */ /* 0x000e620000000000 */
[----:B------:R-:W-:-:S06]  /*3ad0*/  ULOP3.LUT UR5, URZ, UR5, URZ, 0x33, !UPT ;  /* 0x00000005ff057292 */ /* 0x000fcc000f8e33ff */
[----:B------:R-:W-:-:S04]  /*3ae0*/  IMAD.U32 R0, RZ, RZ, UR5 ;  /* 0x00000005ff007e24 */ /* 0x000fc8000f8e00ff */
[----:B------:R2:W4:Y:S02]  /*3af0*/  REDUX UR7, R0 ;  /* 0x00000000000773c4 */ /* 0x0005240000000000 */
[----:B------:R1:W-:Y:S01]  /*3b00*/  UTCATOMSWS.AND URZ, UR5 ;  /* 0x0000000500ff79e3 */ /* 0x0003e20008000000 */
[----:B--2---:R-:W-:Y:S01]  /*3b10*/  LOP3.LUT R0, RZ, UR4, RZ, 0x33, !PT ;  /* 0x00000004ff007c12 */ /* 0x004fe2000f8e33ff */
[----:B------:R-:W-:Y:S02]  /*3b20*/  VOTEU.ANY UR4, UPT, PT ;  /* 0x0000000000047886 */ /* 0x000fe400038e0100 */
[----:B------:R-:W-:Y:S02]  /*3b30*/  UFLO.U32 UR4, UR4 ;  /* 0x00000004000472bd */ /* 0x000fe400080e0000 */
[----:B------:R-:W2:Y:S04]  /*3b40*/  REDUX UR6, R0 ;  /* 0x00000000000673c4 */ /* 0x000ea80000000000 */
[----:B-1----:R-:W-:-:S02]  /*3b50*/  ISETP.EQ.U32.AND P0, PT, R2, UR4, PT ;  /* 0x0000000402007c0c */ /* 0x002fc4000bf02070 */
[----:B----4-:R-:W-:-:S11]  /*3b60*/  MOV R2, UR7 ;  /* 0x0000000700027c02 */ /* 0x010fd60008000f00 */
[----:B------:R1:W-:Y:S01]  /*3b70*/  @P0 ATOMS.AND RZ, [UR8+0x14], R2 ;  /* 0x00001402ffff098c */ /* 0x0003e2000a800008 */
[----:B--2---:R-:W-:-:S05]  /*3b80*/  IMAD.U32 R0, RZ, RZ, UR6 ;  /* 0x00000006ff007e24 */ /* 0x004fca000f8e00ff */
[----:B------:R1:W-:Y:S01]  /*3b90*/  @P0 ATOMS.AND RZ, [UR8+0x18], R0 ;  /* 0x00001800ffff098c */ /* 0x0003e2000a800008 */
[----:B------:R-:W-:Y:S05]  /*3ba0*/  BRA `(.L_x_73) ;  /* 0x0000000000147947 */ /* 0x000fea0003800000 */
.L_x_72:
[----:B------:R-:W-:Y:S02]  /*3bb0*/  MOV R2, 0x3bd0 ;  /* 0x00003bd000027802 */ /* 0x000fe40000000f00 */
[----:B---3-5:R-:W-:Y:S05]  /*3bc0*/  CALL.REL.NOINC `($__internal_0_$__cuda_sm10x_tcgen05_guardrail_trap_col_being_dealloced_not_returned_by_alloc) ;  /* 0x0000003c00207944 */ /* 0x028fea0003c00000 */
[----:B------:R-:W-:Y:S05]  /*3bd0*/  BRA `(.L_x_73) ;  /* 0x0000000000087947 */ /* 0x000fea0003800000 */
.L_x_71:
[----:B------:R-:W-:Y:S02]  /*3be0*/  MOV R2, 0x3c00 ;  /* 0x00003c0000027802 */ /* 0x000fe40000000f00 */
[----:B---3-5:R-:W-:Y:S05]  /*3bf0*/  CALL.REL.NOINC `($__internal_2_$__cuda_sm10x_tcgen05_guardrail_trap_unallocated_columns_being_dealloced) ;  /* 0x0000003c002c7944 */ /* 0x028fea0003c00000 */
.L_x_73:
[----:B------:R-:W-:Y:S01]  /*3c00*/  NOP ;  /* 0x0000000000007918 */ /* 0x000fe20000000000 */
[----:B------:R-:W-:Y:S05]  /*3c10*/  EXIT ;  /* 0x000000000000794d */ /* 0x000fea0003800000 */
.L_x_55:
[----:B------:R-:W-:-:S09]  /*3c20*/  UISETP.NE.OR UP0, UPT, UR22, 0x3, !UP3 ;  /* 0x000000031600788c */ /* 0x000fd2000df05670 */
[----:B------:R-:W-:Y:S05]  /*3c30*/  BRA.U UP0, `(.L_x_74) ;  /* 0x0000000d00087547 */ /* 0x000fea000b800000 */
[----:B------:R-:W1:Y:S01]  /*3c40*/  LDCU UR26, c[0x0][0x370] ;  /* 0x00006e00ff1a77ac */ /* 0x000e620008000800 */
[----:B------:R-:W2:Y:S01]  /*3c50*/  LDC.64 R16, c[0x0][0x348] ;  /* 0x0000d200ff107b82 */ /* 0x000ea20000000a00 */
[----:B------:R-:W-:Y:S02]  /*3c60*/  HFMA2 R13, -RZ, RZ, 0, 0 ;  /* 0x00000000ff0d7431 */ /* 0x000fe400000001ff */
[----:B------:R-:W-:Y:S01]  /*3c70*/  IMAD.MOV.U32 R15, RZ, RZ, 0x1 ;  /* 0x00000001ff0f7424 */ /* 0x000fe200078e00ff */
[----:B------:R-:W1:Y:S01]  /*3c80*/  LDCU.128 UR28, c[0x0][0xb10] ;  /* 0x00016200ff1c77ac */ /* 0x000e620008000c00 */
[----:B------:R-:W-:Y:S01]  /*3c90*/  IMAD.MOV.U32 R14, RZ, RZ, RZ ;  /* 0x000000ffff0e7224 */ /* 0x000fe200078e00ff */
[----:B------:R-:W-:Y:S01]  /*3ca0*/  MOV R12, 0x2000 ;  /* 0x00002000000c7802 */ /* 0x000fe20000000f00 */
[----:B------:R-:W3:Y:S01]  /*3cb0*/  LDCU UR25, c[0x0][0x374] ;  /* 0x00006e80ff1977ac */ /* 0x000ee20008000800 */
[----:B------:R-:W4:Y:S01]  /*3cc0*/  LDC.64 R2, c[0x0][0x888] ;  /* 0x00022200ff027b82 */ /* 0x000f220000000a00 */
[----:B------:R-:W3:Y:S01]  /*3cd0*/  LDCU UR16, c[0x0][0xb0c] ;  /* 0x00016180ff1077ac */ /* 0x000ee20008000800 */
[----:B------:R-:W2:Y:S06]  /*3ce0*/  LDCU UR35, c[0x0][0xb20] ;  /* 0x00016400ff2377ac */ /* 0x000eac0008000800 */
[----:B------:R-:W4:Y:S01]  /*3cf0*/  LDC.64 R4, c[0x0][0x890] ;  /* 0x00022400ff047b82 */ /* 0x000f220000000a00 */
[----:B------:R-:W2:Y:S01]  /*3d00*/  LDCU UR4, c[0x0][0xb30] ;  /* 0x00016600ff0477ac */ /* 0x000ea20008000800 */
[----:B------:R-:W-:Y:S01]  /*3d10*/  UMOV UR17, 0x400 ;  /* 0x0000040000117882 */ /* 0x000fe20000000000 */
[----:B-1----:R-:W-:-:S02]  /*3d20*/  UIMAD.WIDE.U32 UR32, UR26, UR28, URZ ;  /* 0x0000001c1a2072a5 */ /* 0x002fc4000f8e00ff */
[----:B---3--:R-:W-:Y:S02]  /*3d30*/  UIMAD.WIDE.U32 UR6, UR25, UR31, URZ ;  /* 0x0000001f190672a5 */ /* 0x008fe4000f8e00ff */
[----:B------:R-:W-:Y:S02]  /*3d40*/  ULEA UR17, UR48, UR17, 0x18 ;  /* 0x0000001130117291 */ /* 0x000fe4000f8ec0ff */
[----:B------:R-:W-:Y:S02]  /*3d50*/  UPLOP3.LUT UP3, UPT, UPT, UPT, UPT, 0x40, 0x4 ;  /* 0x000000000004789c */ /* 0x000fe40003f6e870 */
[----:B------:R-:W-:Y:S01]  /*3d60*/  UIADD3 UR5, UPT, UPT, UR17, 0x40, URZ ;  /* 0x0000004011057890 */ /* 0x000fe2000fffe0ff */
[----:B------:R-:W-:Y:S01]  /*3d70*/  UMOV UR32, UR33 ;  /* 0x0000002100207c82 */ /* 0x000fe20008000000 */
[----:B------:R-:W-:Y:S01]  /*3d80*/  UMOV UR27, UR7 ;  /* 0x00000007001b7c82 */ /* 0x000fe20008000000 */
[----:B------:R-:W-:Y:S02]  /*3d90*/  UISETP.GE.AND UP0, UPT, UR40, 0x1, UPT ;  /* 0x000000012800788c */ /* 0x000fe4000bf06270 */
[----:B------:R-:W-:Y:S01]  /*3da0*/  UISETP.NE.AND UP4, UPT, UR40, 0x1, UPT ;  /* 0x000000012800788c */ /* 0x000fe2000bf85270 */
[----:B------:R-:W1:Y:S01]  /*3db0*/  LDCU.64 UR14, c[0x0][0xb28] ;  /* 0x00016500ff0e77ac */ /* 0x000e620008000a00 */
[----:B------:R-:W-:-:S02]  /*3dc0*/  UISETP.NE.AND UP6, UPT, UR16, 0x1, UPT ;  /* 0x000000011000788c */ /* 0x000fc4000bfc5270 */
[----:B------:R-:W-:Y:S02]  /*3dd0*/  UISETP.NE.AND UP5, UPT, UR30, 0x1, UPT ;  /* 0x000000011e00788c */ /* 0x000fe4000bfa5270 */
[----:B------:R-:W-:Y:S02]  /*3de0*/  UPRMT UR48, UR48, 0x654, UR5 ;  /* 0x0000065430307896 */ /* 0x000fe40008000005 */
[----:B------:R-:W-:Y:S02]  /*3df0*/  USHF.R.U32.HI UR32, URZ, UR29, UR32 ;  /* 0x0000001dff207299 */ /* 0x000fe40008011620 */
[----:B--2---:R-:W-:Y:S02]  /*3e00*/  USHF.R.U32.HI UR27, URZ, UR35, UR27 ;  /* 0x00000023ff1b7299 */ /* 0x004fe4000801161b */
[----:B------:R-:W-:-:S11]  /*3e10*/  UISETP.NE.AND UP2, UPT, UR4, 0x1, UPT ;  /* 0x000000010400788c */ /* 0x000fd6000bf45270 */
.L_x_82:
[C---:B------:R-:W-:Y:S02]  /*3e20*/  LEA R7, R14.reuse, UR17, 0x3 ;  /* 0x000000110e077c11 */ /* 0x040fe4000f8e18ff */
[----:B------:R-:W-:Y:S02]  /*3e30*/  SHF.L.U32 R0, R13, 0x1f, RZ ;  /* 0x0000001f0d007819 */ /* 0x000fe400000006ff */
[----:B------:R-:W-:Y:S02]  /*3e40*/  LEA R8, R14, UR17, 0x4 ;  /* 0x000000110e087c11 */ /* 0x000fe4000f8e20ff */
[----:B--2---:R-:W2:Y:S02]  /*3e50*/  SYNCS.PHASECHK.TRANS64.TRYWAIT P0, [R7+URZ+0x60], R0 ;  /* 0x00006000070075a7 */ /* 0x004ea400080011ff */
[----:B--2---:R-:W-:Y:S05]  /*3e60*/  @!P0 BRA `(.L_x_75) ;  /* 0x0000003400f48947 */ /* 0x004fea0003800000 */
.L_x_129:
[----:B------:R-:W3:Y:S01]  /*3e70*/  LDS.128 R8, [R8+0xf0] ;  /* 0x0000f00008087984 */ /* 0x000ee20000000c00 */
[----:B------:R-:W-:Y:S01]  /*3e80*/  UISETP.GE.AND UP0, UPT, UR40, 0x1, UPT ;  /* 0x000000012800788c */ /* 0x000fe2000bf06270 */
[----:B------:R-:W-:Y:S01]  /*3e90*/  @!PT LDS RZ, [RZ] ;  /* 0x00000000fffff984 */ /* 0x000fe20000000800 */
[----:B------:R-:W-:Y:S01]  /*3ea0*/  @!PT LDS RZ, [RZ] ;  /* 0x00000000fffff984 */ /* 0x000fe20000000800 */
[----:B------:R-:W-:Y:S01]  /*3eb0*/  @!PT LDS RZ, [RZ] ;  /* 0x00000000fffff984 */ /* 0x000fe20000000800 */
[----:B------:R-:W-:Y:S01]  /*3ec0*/  @!PT LDS RZ, [RZ] ;  /* 0x00000000fffff984 */ /* 0x000fe20000000800 */
[----:B------:R1:W-:Y:S06]  /*3ed0*/  MEMBAR.ALL.CTA ;  /* 0x0000000000007992 */ /* 0x0003ec0000008000 */
[----:B-1----:R-:W1:Y:S01]  /*3ee0*/  FENCE.VIEW.ASYNC.S ;  /* 0x00000000000073c6 */ /* 0x002e620000000000 */
[----:B---3--:R-:W-:Y:S11]  /*3ef0*/  LOP3.LUT P0, RZ, R10, 0x1, RZ, 0xc0, !PT ;  /* 0x000000010aff7812 */ /* 0x008ff6000780c0ff */
[----:B------:R-:W-:Y:S02]  /*3f00*/  @!UPT UIADD3 URZ, UPT, UPT, URZ, URZ, URZ ;  /* 0x000000fffffff290 */ /* 0x000fe4000fffe0ff */
[----:B-1----:R-:W-:Y:S01]  /*3f10*/  VOTEU.ANY UP1, P0 ;  /* 0x0000000000ff7886 */ /* 0x002fe20000020100 */
[----:B------:R-:W-:Y:S11]  /*3f20*/  PLOP3.LUT P0, PT, PT, PT, UP1, 0x80, 0x8 ;  /* 0x000000000008781c */ /* 0x000ff60003f0f018 */
[----:B------:R-:W-:Y:S02]  /*3f30*/  @!UPT UIADD3 URZ, UPT, UPT, URZ, URZ, URZ ;  /* 0x000000fffffff290 */ /* 0x000fe4000fffe0ff */
[----:B--2---:R-:W-:Y:S02]  /*3f40*/  @P0 SHF.R.U32.HI R0, RZ, 0x10, R9 ;  /* 0x00000010ff000819 */ /* 0x004fe40000011609 */
[----:B------:R-:W-:Y:S02]  /*3f50*/  @P0 MOV R6, R8 ;  /* 0x0000000800060202 */ /* 0x000fe40000000f00 */
[----:B------:R-:W-:Y:S01]  /*3f60*/  @P0 R2UR UR4, R0 ;  /* 0x00000000000402ca */ /* 0x000fe200000e0000 */
[----:B------:R-:W-:Y:S01]  /*3f70*/  VIADD R0, R7, 0x70 ;  /* 0x0000007007007836 */ /* 0x000fe20000000000 */
[----:B------:R-:W-:Y:S02]  /*3f80*/  @P0 LOP3.LUT R8, R9, 0xffff, RZ, 0xc0, !PT ;  /* 0x0000ffff09080812 */ /* 0x000fe400078ec0ff */
[----:B------:R-:W-:Y:S02]  /*3f90*/  @P0 R2UR UR6, R6 ;  /* 0x00000000060602ca */ /* 0x000fe400000e0000 */
[----:B------:R-:W-:Y:S02]  /*3fa0*/  PRMT R0, RZ, 0x654, R0 ;  /* 0x00000654ff007816 */ /* 0x000fe40000000000 */
[----:B------:R-:W-:Y:S02]  /*3fb0*/  @P0 R2UR UR5, R8 ;  /* 0x00000000080502ca */ /* 0x000fe400000e0000 */
[----:B------:R1:W-:Y:S03]  /*3fc0*/  SYNCS.ARRIVE.TRANS64.RED.A1T0 RZ, [R0+URZ], RZ ;  /* 0x000000ff00ff79a7 */ /* 0x0003e600081004ff */
[----:B------:R-:W-:Y:S04]  /*3fd0*/  @UP1 UMOV UR24, UR4 ;  /* 0x0000000400181c82 */ /* 0x000fe80008000000 */
[----:B------:R-:W-:Y:S04]  /*3fe0*/  @UP1 UMOV UR13, UR6 ;  /* 0x00000006000d1c82 */ /* 0x000fe80008000000 */
[----:B------:R-:W-:Y:S01]  /*3ff0*/  @UP1 UMOV UR7, UR5 ;  /* 0x0000000500071c82 */ /* 0x000fe20008000000 */
[----:B------:R-:W-:Y:S05]  /*4000*/  BRA.U !UP0, `(.L_x_76) ;  /* 0x0000000108a47547 */ /* 0x000fea000b800000 */
[----:B------:R-:W-:Y:S02]  /*4010*/  UIMAD.WIDE.U32 UR10, UR7, UR31, URZ ;  /* 0x0000001f070a72a5 */ /* 0x000fe4000f8e00ff */
[----:B------:R-:W-:Y:S02]  /*4020*/  UIMAD.WIDE.U32 UR18, UR13, UR28, URZ ;  /* 0x0000001c0d1272a5 */ /* 0x000fe4000f8e00ff */
[----:B------:R-:W-:Y:S02]  /*4030*/  USEL UR4, UR25, UR27, !UP5 ;  /* 0x0000001b19047287 */ /* 0x000fe4000e800000 */
[----:B------:R-:W-:Y:S02]  /*4040*/  USEL UR8, UR26, UR32, !UP6 ;  /* 0x000000201a087287 */ /* 0x000fe4000f000000 */
[----:B------:R-:W-:Y:S02]  /*4050*/  UIMAD.WIDE.U32 UR20, UR4, UR14, URZ ;  /* 0x0000000e041472a5 */ /* 0x000fe4000f8e00ff */
[----:B------:R-:W-:Y:S01]  /*4060*/  UIMAD.WIDE.U32 UR22, UR8, UR14, URZ ;  /* 0x0000000e081672a5 */ /* 0x000fe2000f8e00ff */
[----:B------:R-:W-:Y:S02]  /*4070*/  UMOV UR5, UR11 ;  /* 0x0000000b00057c82 */ /* 0x000fe40008000000 */
[----:B------:R-:W-:Y:S03]  /*4080*/  USHF.R.U32.HI UR6, URZ, UR35, UR5 ;  /* 0x00000023ff067299 */ /* 0x000fe60008011605 */
[----:B------:R-:W-:Y:S01]  /*4090*/  UMOV UR5, UR19 ;  /* 0x0000001300057c82 */ /* 0x000fe20008000000 */
[----:B------:R-:W-:Y:S02]  /*40a0*/  USEL UR6, UR7, UR6, !UP5 ;  /* 0x0000000607067287 */ /* 0x000fe4000e800000 */
[----:B------:R-:W-:Y:S02]  /*40b0*/  USHF.R.U32.HI UR9, URZ, UR29, UR5 ;  /* 0x0000001dff097299 */ /* 0x000fe40008011605 */
[----:B------:R-:W-:Y:S01]  /*40c0*/  UIMAD.WIDE.U32 UR10, UR6, UR14, URZ ;  /* 0x0000000e060a72a5 */ /* 0x000fe2000f8e00ff */
[----:B------:R-:W-:Y:S02]  /*40d0*/  UMOV UR5, UR21 ;  /* 0x0000001500057c82 */ /* 0x000fe40008000000 */
[----:B------:R-:W-:Y:S03]  /*40e0*/  @UP4 USHF.R.U32.HI UR4, URZ, UR15, UR5 ;  /* 0x0000000fff044299 */ /* 0x000fe60008011605 */
[----:B------:R-:W-:Y:S01]  /*40f0*/  UMOV UR5, UR23 ;  /* 0x0000001700057c82 */ /* 0x000fe20008000000 */
[----:B------:R-:W-:Y:S02]  /*4100*/  UIMAD UR4, UR40, UR4, URZ ;  /* 0x00000004280472a4 */ /* 0x000fe4000f8e02ff */
[----:B------:R-:W-:Y:S02]  /*4110*/  @UP4 USHF.R.U32.HI UR8, URZ, UR15, UR5 ;  /* 0x0000000fff084299 */ /* 0x000fe40008011605 */
[----:B------:R-:W-:Y:S02]  /*4120*/  USEL UR5, UR13, UR9, !UP6 ;  /* 0x000000090d057287 */ /* 0x000fe4000f000000 */
[----:B------:R-:W-:Y:S02]  /*4130*/  UIMAD UR9, UR40, UR8, URZ ;  /* 0x00000008280972a4 */ /* 0x000fe4000f8e02ff */
[----:B------:R-:W-:Y:S03]  /*4140*/  UISETP.GE.AND UP0, UPT, UR6, UR4, UPT ;  /* 0x000000040600728c */ /* 0x000fe6000bf06270 */
[----:B------:R-:W-:Y:S01]  /*4150*/  UMOV UR4, UR11 ;  /* 0x0000000b00047c82 */ /* 0x000fe20008000000 */
[----:B------:R-:W-:Y:S02]  /*4160*/  UISETP.GE.OR UP0, UPT, UR5, UR9, UP0 ;  /* 0x000000090500728c */ /* 0x000fe40008706670 */
[----:B------:R-:W-:Y:S02]  /*4170*/  USHF.R.U32.HI UR4, URZ, UR15, UR4 ;  /* 0x0000000fff047299 */ /* 0x000fe40008011604 */
[----:B------:R-:W-:Y:S02]  /*4180*/  UIMAD.WIDE.U32 UR10, UR5, UR14, URZ ;  /* 0x0000000e050a72a5 */ /* 0x000fe4000f8e00ff */
[----:B------:R-:W-:Y:S04]  /*4190*/  USEL UR12, UR6, UR4, !UP4 ;  /* 0x00000004060c7287 */ /* 0x000fe8000e000000 */
[----:B------:R-:W-:Y:S01]  /*41a0*/  UIADD3 UR9, UPT, UPT, -UR12, URZ, URZ ;  /* 0x000000ff0c097290 */ /* 0x000fe2000fffe1ff */
[----:B------:R-:W-:Y:S02]  /*41b0*/  @!UP0 UMOV UR4, UR11 ;  /* 0x0000000b00048c82 */ /* 0x000fe40008000000 */
[----:B------:R-:W-:Y:S02]  /*41c0*/  @!UP0 USHF.R.U32.HI UR4, URZ, UR15, UR4 ;  /* 0x0000000fff048299 */ /* 0x000fe40008011604 */
[----:B------:R-:W-:Y:S02]  /*41d0*/  UIMAD UR9, UR40, UR9, UR6 ;  /* 0x00000009280972a4 */ /* 0x000fe4000f8e0206 */
[----:B------:R-:W-:Y:S04]  /*41e0*/  @!UP0 USEL UR4, UR5, UR4, !UP4 ;  /* 0x0000000405048287 */ /* 0x000fe8000e000000 */
[----:B------:R-:W-:Y:S02]  /*41f0*/  @!UP0 UIMAD UR9, UR8, UR9, UR4 ;  /* 0x00000009080982a4 */ /* 0x000fe4000f8e0204 */
[----:B------:R-:W-:Y:S02]  /*4200*/  @!UP0 UIADD3 UR10, UPT, UPT, UR12, -UR4, URZ ;  /* 0x800000040c0a8290 */ /* 0x000fe4000fffe0ff */
[----:B------:R-:W-:Y:S02]  /*4210*/  UIADD3 UR4, UPT, UPT, -UR5, URZ, URZ ;  /* 0x000000ff05047290 */ /* 0x000fe4000fffe1ff */
[----:B------:R-:W-:Y:S02]  /*4220*/  UIADD3 UR8, UPT, UPT, -UR6, URZ, URZ ;  /* 0x000000ff06087290 */ /* 0x000fe4000fffe1ff */
[----:B------:R-:W-:Y:S02]  /*4230*/  @!UP0 UIMAD UR6, UR10, UR40, UR5 ;  /* 0x000000280a0682a4 */ /* 0x000fe4000f8e0205 */
[----:B------:R-:W-:Y:S02]  /*4240*/  UIMAD UR13, UR16, UR4, UR13 ;  /* 0x00000004100d72a4 */ /* 0x000fe4000f8e020d */
[----:B------:R-:W-:Y:S01]  /*4250*/  UIMAD UR7, UR30, UR8, UR7 ;  /* 0x000000081e0772a4 */ /* 0x000fe2000f8e0207 */
[----:B------:R-:W-:Y:S02]  /*4260*/  @!UP0 UMOV UR5, UR9 ;  /* 0x0000000900058c82 */ /* 0x000fe40008000000 */
[----:B------:R-:W-:Y:S02]  /*4270*/  UIMAD UR13, UR5, UR16, UR13 ;  /* 0x00000010050d72a4 */ /* 0x000fe4000f8e020d */
[----:B------:R-:W-:Y:S11]  /*4280*/  UIMAD UR7, UR6, UR30, UR7 ;  /* 0x0000001e060772a4 */ /* 0x000ff6000f8e0207 */
[----:B------:R-:W-:Y:S01]  /*4290*/  @!UPT UIADD3 URZ, UPT, UPT, URZ, URZ, URZ ;  /* 0x000000fffffff290 */ /* 0x000fe2000fffe0ff */
.L_x_76:
[----:B------:R-:W2:Y:S01]  /*42a0*/  @!UP2 LDCU.128 UR20, c[0x0][0xb10] ;  /* 0x00016200ff14a7ac */ /* 0x000ea20008000c00 */
[C---:B----4-:R-:W-:Y:S02]  /*42b0*/  ISETP.NE.U32.AND P1, PT, R4.reuse, RZ, PT ;  /* 0x000000ff0400720c */ /* 0x050fe40003f25070 */
[----:B------:R-:W-:Y:S02]  /*42c0*/  ISETP.NE.U32.AND P0, PT, R4, RZ, PT ;  /* 0x000000ff0400720c */ /* 0x000fe40003f05070 */
[C---:B------:R-:W-:Y:S02]  /*42d0*/  ISETP.NE.AND.EX P1, PT, R5.reuse, RZ, PT, P1 ;  /* 0x000000ff0500720c */ /* 0x040fe40003f25310 */
[----:B------:R-:W-:Y:S01]  /*42e0*/  ISETP.NE.AND.EX P0, PT, R5, RZ, PT, P0 ;  /* 0x000000ff0500720c */ /* 0x000fe20003f05300 */
[----:B------:R-:W3:Y:S01]  /*42f0*/  @!UP2 LDCU UR5, c[0x0][0xb0c] ;  /* 0x00016180ff05a7ac */ /* 0x000ee20008000800 */
[----:B------:R-:W-:Y:S01]  /*4300*/  SHF.L.U32 R6, R15, 0x1f, RZ ;  /* 0x0000001f0f067819 */ /* 0x000fe200000006ff */
[----:B--2---:R-:W-:Y:S07]  /*4310*/  UIMAD.WIDE.U32 UR8, UR13, UR20, URZ ;  /* 0x000000140d0872a5 */ /* 0x004fee000f8e00ff */
[----:B------:R-:W-:Y:S01]  /*4320*/  @!UP2 UMOV UR4, UR9 ;  /* 0x000000090004ac82 */ /* 0x000fe20008000000 */
[----:B---3--:R-:W-:Y:S02]  /*4330*/  @!UP2 UISETP.NE.AND UP0, UPT, UR5, 0x1, UPT ;  /* 0x000000010500a88c */ /* 0x008fe4000bf05270 */
[----:B------:R-:W-:Y:S02]  /*4340*/  @!UP2 USHF.R.U32.HI UR4, URZ, UR21, UR4 ;  /* 0x00000015ff04a299 */ /* 0x000fe40008011604 */
[----:B------:R-:W-:Y:S02]  /*4350*/  UIMAD.WIDE.U32 UR8, UR7, UR23, URZ ;  /* 0x00000017070872a5 */ /* 0x000fe4000f8e00ff */
[----:B------:R-:W-:Y:S02]  /*4360*/  @!UP2 USEL UR10, UR13, UR4, !UP0 ;  /* 0x000000040d0aa287 */ /* 0x000fe4000c000000 */
[----:B------:R-:W-:Y:S03]  /*4370*/  @!UP2 UISETP.NE.AND UP0, UPT, UR22, 0x1, UPT ;  /* 0x000000011600a88c */ /* 0x000fe6000bf05270 */
[----:B------:R-:W-:Y:S02]  /*4380*/  @!UP2 UMOV UR6, UR9 ;  /* 0x000000090006ac82 */ /* 0x000fe40008000000 */
[----:B------:R-:W2:Y:S02]  /*4390*/  @!UP2 LDCU UR4, c[0x0][0xb20] ;  /* 0x00016400ff04a7ac */ /* 0x000ea40008000800 */
[----:B--2---:R-:W-:Y:S04]  /*43a0*/  @!UP2 USHF.R.U32.HI UR6, URZ, UR4, UR6 ;  /* 0x00000004ff06a299 */ /* 0x004fe80008011606 */
[----:B------:R-:W-:Y:S04]  /*43b0*/  @!UP2 USEL UR6, UR7, UR6, !UP0 ;  /* 0x000000060706a287 */ /* 0x000fe8000c000000 */
[----:B------:R-:W-:Y:S02]  /*43c0*/  @!UP2 UIADD3 UR4, UPT, UPT, -UR10, UR6, URZ ;  /* 0x000000060a04a290 */ /* 0x000fe4000fffe1ff */
[----:B------:R-:W-:Y:S02]  /*43d0*/  @!UP2 UIADD3 UR6, UPT, UPT, UR10, -UR6, URZ ;  /* 0x800000060a06a290 */ /* 0x000fe4000fffe0ff */
[----:B------:R-:W-:Y:S02]  /*43e0*/  @!UP2 UIMAD UR13, UR4, UR5, UR13 ;  /* 0x00000005040da2a4 */ /* 0x000fe4000f8e020d */
[----:B------:R-:W-:Y:S01]  /*43f0*/  @!UP2 UIMAD UR7, UR6, UR22, UR7 ;  /* 0x000000160607a2a4 */ /* 0x000fe2000f8e0207 */
[----:B------:R-:W-:Y:S11]  /*4400*/  BRA.U UP3, `(.L_x_77) ;  /* 0x0000000103107547 */ /* 0x000ff6000b800000 */
[----:B------:R-:W-:Y:S04]  /*4410*/  MOV R7, UR34 ;  /* 0x0000002200077c02 */ /* 0x000fe80008000f00 */
[----:B------:R-:W-:Y:S04]  /*4420*/  SHF.L.U32 R7, R7, 0x1f, RZ ;  /* 0x0000001f07077819 */ /* 0x000fe800000006ff */
[----:B------:R-:W2:Y:S02]  /*4430*/  SYNCS.PHASECHK.TRANS64.TRYWAIT P2, [UR17+0x58], R7 ;  /* 0x00005807ff0075a7 */ /* 0x000ea40008041111 */
[----:B--2---:R-:W-:Y:S05]  /*4440*/  @!P2 BRA `(.L_x_78) ;  /* 0x000000300090a947 */ /* 0x004fea0003800000 */
.L_x_77:
[----:B------:R-:W-:Y:S05]  /*4450*/  @!P1 BRA `(.L_x_79) ;  /* 0x0000000000309947 */ /* 0x000fea0003800000 */
[----:B------:R-:W-:Y:S01]  /*4460*/  ISETP.NE.U32.AND P1, PT, R2, RZ, PT ;  /* 0x000000ff0200720c */ /* 0x000fe20003f25070 */
[----:B------:R-:W2:Y:S01]  /*4470*/  LDCU.64 UR4, c[0x0][0x358] ;  /* 0x00006b00ff0477ac */ /* 0x000ea20008000a00 */
[----:B------:R-:W-:Y:S02]  /*4480*/  IMAD.MOV.U32 R147, RZ, RZ, 0x1 ;  /* 0x00000001ff937424 */ /* 0x000fe400078e00ff */
[----:B------:R-:W-:Y:S11]  /*4490*/  ISETP.NE.AND.EX P1, PT, R3, RZ, PT, P1 ;  /* 0x000000ff0300720c */ /* 0x000ff60003f25310 */
[----:B------:R-:W-:Y:S02]  /*44a0*/  @!UPT UIADD3 URZ, UPT, UPT, URZ, URZ, URZ ;  /* 0x000000fffffff290 */ /* 0x000fe4000fffe0ff */
[----:B------:R-:W3:Y:S01]  /*44b0*/  @P1 LDC.64 R8, c[0x0][0x888] ;  /* 0x00022200ff081b82 */ /* 0x000ee20000000a00 */
[----:B-1----:R-:W-:Y:S04]  /*44c0*/  @P1 IMAD R0, R4, UR36, RZ ;  /* 0x0000002404001c24 */ /* 0x002fe8000f8e02ff */
[----:B---3--:R-:W-:Y:S04]  /*44d0*/  @P1 IMAD.WIDE R8, R0, 0x4, R8 ;  /* 0x0000000400081825 */ /* 0x008fe800078e0208 */
[----:B------:R-:W-:Y:S01]  /*44e0*/  HFMA2 R0, -RZ, RZ, 0, 5.9604644775390625e-08 ;  /* 0x00000001ff007431 */ /* 0x000fe200000001ff */
[----:B--2--5:R2:W5:Y:S04]  /*44f0*/  @P1 LDG.E R71, desc[UR4][R8.64] ;  /* 0x0000000408471981 */ /* 0x024568000c1e1900 */
[----:B------:R-:W-:Y:S01]  /*4500*/  @!P1 PRMT R147, R0, 0x7610, R147 ;  /* 0x0000761000939816 */ /* 0x000fe20000000093 */
[----:B--2---:R-:W3:Y:S06]  /*4510*/  @!P1 LDC R71, c[0x0][0x880] ;  /* 0x00022000ff479b82 */ /* 0x004eec0000000800 */
.L_x_79:
[----:B---3-5:R-:W-:Y:S01]  /*4520*/  @!P0 ISETP.EQ.AND P1, PT, R71, RZ, PT ;  /* 0x000000ff4700820c */ /* 0x028fe20003f22270 */
[----:B------:R-:W-:Y:S01]  /*4530*/  @!UPT UIADD3 URZ, UPT, UPT, URZ, URZ, URZ ;  /* 0x000000fffffff290 */ /* 0x000fe2000fffe0ff */
[----:B------:R-:W-:Y:S11]  /*4540*/  @!P0 BRA `(.L_x_80) ;  /* 0x0000000000188947 */ /* 0x000ff60003800000 */
[----:B------:R-:W-:Y:S02]  /*4550*/  LOP3.LUT P0, RZ, R147, 0xff, RZ, 0xc0, !PT ;  /* 0x000000ff93ff7812 */ /* 0x000fe4000780c0ff */
[----:B------:R-:W-:Y:S04]  /*4560*/  ISETP.NE.U32.AND P1, PT, R2, RZ, PT ;  /* 0x000000ff0200720c */ /* 0x000fe80003f25070 */
[----:B------:R-:W-:Y:S04]  /*4570*/  ISETP.NE.AND.EX P1, PT, R3, RZ, PT, P1 ;  /* 0x000000ff0300720c */ /* 0x000fe80003f25310 */
[----:B------:R-:W-:Y:S03]  /*4580*/  PLOP3.LUT P1, PT, P1, PT, PT, 0x8, 0x80 ;  /* 0x000000000080781c */ /* 0x000fe60000f2e170 */
[----:B------:R-:W-:Y:S11]  /*4590*/  @P0 ISETP.EQ.AND P1, PT, R71, RZ, PT ;  /* 0x000000ff4700020c */ /* 0x000ff60003f22270 */
[----:B------:R-:W-:Y:S02]  /*45a0*/  @!UPT UIADD3 URZ, UPT, UPT, URZ, URZ, URZ ;  /* 0x000000fffffff290 */ /* 0x000fe4000fffe0ff */
.L_x_80:
[----:B------:R-:W2:Y:S01]  /*45b0*/  SYNCS.PHASECHK.TRANS64.TRYWAIT P0, [UR17+0x48], R6 ;  /* 0x00004806ff0075a7 */ /* 0x000ea20008001111 */
[----:B------:R-:W-:Y:S02]  /*45c0*/  ELECT P2, URZ, PT ;  /* 0x0000000000ff782f */ /* 0x000fe40003840000 */
[----:B------:R-:W-:Y:S01]  /*45d0*/  IADD3 R14, PT, PT, R14, 0x1, RZ ;  /* 0x000000010e0e7810 */ /* 0x000fe20007ffe0ff */
[----:B--2---:R-:W-:Y:S10]  /*45e0*/  @!P0 BRA `(.L_x_81) ;  /* 0x0000003000408947 */ /* 0x004ff40003800000 */
.L_x_132:
[----:B------:R-:W-:Y:S01]  /*45f0*/  PLOP3.LUT P1, PT, P1, P2, PT, 0xf2, 0x2f ;  /* 0x00000000002f781c */ /* 0x000fe20000f25e72 */
[----:B------:R-:W-:Y:S01]  /*4600*/  UMOV UR18, 0x0 ;  /* 0x0000000000127882 */ /* 0x000fe20000000000 */
[----:B------:R-:W-:Y:S01]  /*4610*/  UMOV UR19, 0x10000000 ;  /* 0x1000000000137882 */ /* 0x000fe20000000000 */
[----:B------:R-:W-:Y:S01]  /*4620*/  UMOV UR12, UR36 ;  /* 0x00000024000c7c82 */ /* 0x000fe20008000000 */
[----:B------:R-:W-:Y:S01]  /*4630*/  LOP3.LUT R15, R15, 0x1, RZ, 0x3c, !PT ;  /* 0x000000010f0f7812 */ /* 0x000fe200078e3cff */
[----:B------:R-:W-:Y:S01]  /*4640*/  UPLOP3.LUT UP3, UPT, UPT, UPT, UPT, 0x80, 0x8 ;  /* 0x000000000008789c */ /* 0x000fe20003f6f070 */
[----:B------:R-:W-:Y:S07]  /*4650*/  UMOV UR36, UR24 ;  /* 0x0000001800247c82 */ /* 0x000fee0008000000 */
[----:B-1----:R-:W-:Y:S01]  /*4660*/  @!P1 IADD3 R6, P0, PT, R16, 0x580, RZ ;  /* 0x0000058010069810 */ /* 0x002fe20007f1e0ff */
[----:B------:R-:W-:Y:S03]  /*4670*/  VOTEU.ALL UP0, P1 ;  /* 0x0000000000ff7886 */ /* 0x000fe60000800000 */
[----:B------:R-:W-:Y:S01]  /*4680*/  @!P1 R2UR UR5, R6 ;  /* 0x00000000060592ca */ /* 0x000fe200000e0000 */
[----:B------:R-:W-:Y:S01]  /*4690*/  @!P1 IMAD.X R0, RZ, RZ, R17, P0 ;  /* 0x000000ffff009224 */ /* 0x000fe200000e0611 */
[----:B------:R-:W-:Y:S01]  /*46a0*/  @!UP0 USHF.L.U32 UR10, UR45, 0x6, URZ ;  /* 0x000000062d0a8899 */ /* 0x000fe200080006ff */
[----:B------:R-:W-:Y:S01]  /*46b0*/  ISETP.NE.AND P0, PT, R14, 0x2, PT ;  /* 0x000000020e00780c */ /* 0x000fe20003f05270 */
[----:B------:R-:W-:Y:S02]  /*46c0*/  @!UP0 USHF.L.U32 UR11, UR46, 0x7, URZ ;  /* 0x000000072e0b8899 */ /* 0x000fe400080006ff */
[----:B------:R-:W-:Y:S01]  /*46d0*/  @!P1 R2UR UR4, R0 ;  /* 0x00000000000492ca */ /* 0x000fe200000e0000 */
[----:B------:R-:W-:Y:S01]  /*46e0*/  @!UP0 UIADD3 UR8, UPT, UPT, UR17, 0x200, URZ ;  /* 0x0000020011088890 */ /* 0x000fe2000fffe0ff */
[----:B------:R-:W-:Y:S01]  /*46f0*/  SEL R0, RZ, 0x1, P0 ;  /* 0x00000001ff007807 */ /* 0x000fe20000000000 */
[----:B------:R-:W-:Y:S01]  /*4700*/  @!UP0 UIADD3 UR9, UPT, UPT, UR17, 0x40, URZ ;  /* 0x0000004011098890 */ /* 0x000fe2000fffe0ff */
[----:B------:R-:W-:Y:S01]  /*4710*/  SEL R14, R14, RZ, P0 ;  /* 0x000000ff0e0e7207 */ /* 0x000fe20000000000 */
[----:B------:R-:W-:Y:S01]  /*4720*/  VOTEU.ALL UP0, P1 ;  /* 0x0000000000ff7886 */ /* 0x000fe20000800000 */
[----:B------:R-:W-:Y:S01]  /*4730*/  LOP3.LUT R13, R13, R0, RZ, 0x3c, !PT ;  /* 0x000000000d0d7212 */ /* 0x000fe200078e3cff */
[----:B------:R-:W-:Y:S01]  /*4740*/  IMAD.U32 R6, RZ, RZ, UR5 ;  /* 0x00000005ff067e24 */ /* 0x000fe2000f8e00ff */
[----:B------:R-:W-:Y:S02]  /*4750*/  UIADD3 UR45, UPT, UPT, UR7, UR57, URZ ;  /* 0x00000039072d7290 */ /* 0x000fe4000fffe0ff */
[----:B------:R-:W-:Y:S03]  /*4760*/  UIADD3 UR46, UPT, UPT, UR13, UR60, URZ ;  /* 0x0000003c0d2e7290 */ /* 0x000fe6000fffe0ff */
[----:B------:R-:W-:Y:S01]  /*4770*/  IMAD.U32 R7, RZ, RZ, UR4 ;  /* 0x00000004ff077e24 */ /* 0x000fe2000f8e00ff */
[----:B------:R-:W-:Y:S04]  /*4780*/  @!P1 R2UR UR4, R6 ;  /* 0x00000000060492ca */ /* 0x000fe800000e0000 */
[----:B------:R-:W-:Y:S11]  /*4790*/  @!P1 R2UR UR5, R7 ;  /* 0x00000000070592ca */ /* 0x000ff600000e0000 */
[----:B------:R-:W-:Y:S02]  /*47a0*/  @!UPT UIADD3 URZ, UPT, UPT, URZ, URZ, URZ ;  /* 0x000000fffffff290 */ /* 0x000fe4000fffe0ff */
[----:B------:R2:W-:Y:S01]  /*47b0*/  @!UP0 UTMALDG.3D [UR8], [UR4], desc[UR18] ;  /* 0x00001208040085b4 */ /* 0x0005e20008011000 */
[----:B------:R2:W-:Y:S01]  /*47c0*/  @!P1 SYNCS.ARRIVE.TRANS64.RED.A0TR RZ, [UR17+0x40], R12 ;  /* 0x0000400cffff99a7 */ /* 0x0005e20008300411 */
[----:B------:R-:W-:Y:S01]  /*47d0*/  SYNCS.ARRIVE.TRANS64.RED.A1T0 RZ, [UR48], RZ ;  /* 0x000000ffffff79a7 */ /* 0x000fe20008100430 */
[----:B------:R-:W-:Y:S05]  /*47e0*/  BRA.U UP1, `(.L_x_82) ;  /* 0xfffffff5018c7547 */ /* 0x000fea000b83ffff */
[----:B------:R-:W-:Y:S07]  /*47f0*/  MOV R0, UR17 ;  /* 0x0000001100007c02 */ /* 0x000fee0008000f00 */
.L_x_83:
[----:B-1----:R-:W-:-:S04]  /*4800*/  SHF.L.U32 R2, R15, 0x1f, RZ ;  /* 0x0000001f0f027819 */ /* 0x002fc800000006ff */
[----:B------:R1:W3:Y:S03]  /*4810*/  SYNCS.PHASECHK.TRANS64.TRYWAIT P0, [R0+URZ+0x48], R2 ;  /* 0x00004802000075a7 */ /* 0x0002e600080011ff */
[----:B---3--:R-:W-:Y:S05]  /*4820*/  @!P0 NANOSLEEP.SYNCS 0x989680 ;  /* 0x009896800000895d */ /* 0x008fea0003900000 */
[----:B------:R-:W3:Y:S02]  /*4830*/  @!P0 SYNCS.PHASECHK.TRANS64 P0, [R0+URZ+0x48], R2 ;  /* 0x00004802000085a7 */ /* 0x000ee400080010ff */
[----:B--23--:R-:W-:Y:S05]  /*4840*/  @P0 EXIT ;  /* 0x000000000000094d */ /* 0x00cfea0003800000 */
[----:B------:R-:W-:Y:S05]  /*4850*/  BRA `(.L_x_83) ;  /* 0xfffffffc00e87947 */ /* 0x000fea000383ffff */
.L_x_74:
[----:B------:R-:W-:-:S06]  /*4860*/  UISETP.GE.AND UP0, UPT, UR22, 0x4, UPT ;  /* 0x000000041600788c */ /* 0x000fcc000bf06270 */
[----:B------:R-:W-:-:S13]  /*4870*/  PLOP3.LUT P0, PT, PT, PT, UP0, 0x80, 0x8 ;  /* 0x000000000008781c */ /* 0x000fda0003f0f008 */
[----:B------:R-:W-:Y:S05]  /*4880*/  @!P0 EXIT ;  /* 0x000000000000894d */ /* 0x000fea0003800000 */
[----:B------:R-:W-:Y:S01]  /*4890*/  BAR.SYNC.DEFER_BLOCKING 0x6, 0xa0 ;  /* 0x0182800000007b1d */ /* 0x000fe20000010000 */
[C---:B------:R-:W-:Y:S01]  /*48a0*/  IMAD.SHL.U32 R146, R142.reuse, 0x40, RZ ;  /* 0x000000408e927824 */ /* 0x040fe200078e00ff */
[C---:B------:R-:W-:Y:S01]  /*48b0*/  R2P PR, R142.reuse, 0x6 ;  /* 0x000000068e007804 */ /* 0x040fe20000000000 */
[C---:B------:R-:W-:Y:S01]  /*48c0*/  IMAD.SHL.U32 R4, R142.reuse, 0x8, RZ ;  /* 0x000000088e047824 */ /* 0x040fe200078e00ff */
[----:B------:R-:W-:Y:S01]  /*48d0*/  SHF.L.U32 R69, R142, 0x10, RZ ;  /* 0x000000108e457819 */ /* 0x000fe200000006ff */
[----:B------:R-:W-:Y:S01]  /*48e0*/  IMAD.MOV.U32 R144, RZ, RZ, 0x20 ;  /* 0x00000020ff907424 */ /* 0x000fe200078e00ff */
[----:B------:R-:W-:Y:S02]  /*48f0*/  UMOV UR44, 0x400 ;  /* 0x00000400002c7882 */ /* 0x000fe40000000000 */
[----:B------:R-:W1:Y:S01]  /*4900*/  LDC.64 R138, c[0x0][0x888] ;  /* 0x00022200ff8a7b82 */ /* 0x000e620000000a00 */
[----:B------:R-:W-:Y:S01]  /*4910*/  ULEA UR44, UR48, UR44, 0x18 ;  /* 0x0000002c302c7291 */ /* 0x000fe2000f8ec0ff */
[----:B------:R-:W-:Y:S01]  /*4920*/  LOP3.LUT R5, R146, 0x180, RZ, 0xc0, !PT ;  /* 0x0000018092057812 */ /* 0x000fe200078ec0ff */
[----:B------:R-:W-:Y:S01]  /*4930*/  IMAD.MOV.U32 R145, RZ, RZ, 0x10 ;  /* 0x00000010ff917424 */ /* 0x000fe200078e00ff */
[----:B------:R-:W-:Y:S01]  /*4940*/  SEL R144, R144, 0xffffffe0, !P2 ;  /* 0xffffffe090907807 */ /* 0x000fe20005000000 */
[----:B------:R-:W-:Y:S01]  /*4950*/  UIADD3 UR4, UPT, UPT, UR44, 0x2200, URZ ;  /* 0x000022002c047890 */ /* 0x000fe2000fffe0ff */
[----:B------:R-:W-:Y:S01]  /*4960*/  LOP3.LUT R4, R5, 0x30, R4, 0xf8, !PT ;  /* 0x0000003005047812 */ /* 0x000fe200078ef804 */
[----:B------:R-:W-:Y:S01]  /*4970*/  HFMA2 R149, -RZ, RZ, 0, 0 ;  /* 0x00000000ff957431 */ /* 0x000fe200000001ff */
[----:B------:R-:W2:Y:S01]  /*4980*/  LDC.64 R140, c[0x0][0x890] ;  /* 0x00022400ff8c7b82 */ /* 0x000ea20000000a00 */
[----:B------:R-:W-:Y:S01]  /*4990*/  SEL R145, R145, 0xfffffff0, !P1 ;  /* 0xfffffff091917807 */ /* 0x000fe20004800000 */
[----:B------:R-:W-:Y:S01]  /*49a0*/  IMAD.MOV.U32 R68, RZ, RZ, RZ ;  /* 0x000000ffff447224 */ /* 0x000fe200078e00ff */
[----:B------:R-:W-:Y:S01]  /*49b0*/  LOP3.LUT R146, R4, 0x1e40, R146, 0xf8, !PT ;  /* 0x00001e4004927812 */ /* 0x000fe200078ef892 */
[----:B------:R-:W-:Y:S01]  /*49c0*/  IMAD.MOV.U32 R152, RZ, RZ, RZ ;  /* 0x000000ffff987224 */ /* 0x000fe200078e00ff */
[----:B------:R-:W-:-:S02]  /*49d0*/  SHF.R.U32.HI R143, RZ, 0x4, R144 ;  /* 0x00000004ff8f7819 */ /* 0x000fc40000011690 */
[----:B------:R-:W-:Y:S02]  /*49e0*/  CS2R R150, SRZ ;  /* 0x0000000000967805 */ /* 0x000fe4000001ff00 */
[----:B------:R-:W-:Y:S01]  /*49f0*/  LOP3.LUT R69, R69, 0x600000, RZ, 0xc0, !PT ;  /* 0x0060000045457812 */ /* 0x000fe200078ec0ff */
[----:B------:R-:W3:Y:S01]  /*4a00*/  LDC.64 R136, c[0x0][0x8b0] ;  /* 0x00022c00ff887b82 */ /* 0x000ee20000000a00 */
[----:B------:R-:W4:Y:S01]  /*4a10*/  LDS R0, [UR44+0x110] ;  /* 0x0001102cff007984 */ /* 0x000f220008000800 */
[----:B------:R-:W-:Y:S01]  /*4a20*/  VIADD R4, R146, UR44 ;  /* 0x0000002c92047c36 */ /* 0x000fe20008000000 */
[----:B------:R-:W-:Y:S01]  /*4a30*/  LEA.HI R143, R145, R143, RZ, 0x1c ;  /* 0x0000008f918f7211 */ /* 0x000fe200078fe0ff */
[----:B------:R-:W-:Y:S01]  /*4a40*/  IMAD.U32 R153, RZ, RZ, UR4 ;  /* 0x00000004ff997e24 */ /* 0x000fe2000f8e00ff */
[----:B------:R-:W1:Y:S01]  /*4a50*/  LDCU UR50, c[0x0][0x370] ;  /* 0x00006e00ff3277ac */ /* 0x000e620008000800 */
[--C-:B------:R-:W-:Y:S01]  /*4a60*/  IMAD.IADD R144, R144, 0x1, R4.reuse ;  /* 0x0000000190907824 */ /* 0x100fe200078e0204 */
[----:B------:R-:W-:Y:S01]  /*4a70*/  LEA R143, R143, R4, 0x4 ;  /* 0x000000048f8f7211 */ /* 0x000fe200078e20ff */
[----:B------:R-:W1:Y:S01]  /*4a80*/  LDC.64 R134, c[0x0][0x8a8] ;  /* 0x00022a00ff867b82 */ /* 0x000e620000000a00 */
[----:B------:R-:W-:Y:S01]  /*4a90*/  IMAD.IADD R145, R145, 0x1, R4 ;  /* 0x0000000191917824 */ /* 0x000fe200078e0204 */
[----:B------:R-:W1:Y:S01]  /*4aa0*/  LDCU.64 UR62, c[0x0][0x348] ;  /* 0x00006900ff3e77ac */ /* 0x000e620008000a00 */
[----:B------:R-:W1:Y:S01]  /*4ab0*/  LDCU UR41, c[0x0][0xb0c] ;  /* 0x00016180ff2977ac */ /* 0x000e620008000800 */
[----:B------:R-:W1:Y:S01]  /*4ac0*/  LDCU UR39, c[0x0][0xb30] ;  /* 0x00016600ff2777ac */ /* 0x000e620008000800 */
[----:B------:R-:W1:Y:S01]  /*4ad0*/  LDCU.64 UR58, c[0x0][0x888] ;  /* 0x00011100ff3a77ac */ /* 0x000e620008000a00 */
[----:B------:R-:W1:Y:S01]  /*4ae0*/  LDCU.64 UR42, c[0x0][0xb28] ;  /* 0x00016500ff2a77ac */ /* 0x000e620008000a00 */
[----:B------:R-:W1:Y:S01]  /*4af0*/  LDCU.128 UR52, c[0x0][0xb10] ;  /* 0x00016200ff3477ac */ /* 0x000e620008000c00 */
[----:B------:R-:W1:Y:S01]  /*4b00*/  LDCU UR49, c[0x0][0x374] ;  /* 0x00006e80ff3177ac */ /* 0x000e620008000800 */
[----:B------:R-:W-:Y:S01]  /*4b10*/  UIADD3 UR56, UPT, UPT, UR44, 0x200, URZ ;  /* 0x000002002c387890 */ /* 0x000fe2000fffe0ff */
[----:B--2-4-:R-:W-:-:S11]  /*4b20*/  IMAD.IADD R69, R0, 0x1, R69 ;  /* 0x0000000100457824 */ /* 0x014fd600078e0245 */
.L_x_101:
[----:B------:R-:W-:Y:S02]  /*4b30*/  LEA R3, R149, UR44, 0x3 ;  /* 0x0000002c95037c11 */ /* 0x000fe4000f8e18ff */
[----:B------:R-:W-:Y:S02]  /*4b40*/  SHF.L.U32 R0, R151, 0x1f, RZ ;  /* 0x0000001f97007819 */ /* 0x000fe400000006ff */
[----:B------:R-:W-:Y:S02]  /*4b50*/  LEA R4, R149, UR44, 0x4 ;  /* 0x0000002c95047c11 */ /* 0x000fe4000f8e20ff */
[----:B--2---:R-:W2:Y:S02]  /*4b60*/  SYNCS.PHASECHK.TRANS64.TRYWAIT P0, [R3+URZ+0x60], R0 ;  /* 0x00006000030075a7 */ /* 0x004ea400080011ff */
[----:B-12---:R-:W-:Y:S05]  /*4b70*/  @!P0 BRA `(.L_x_84) ;  /* 0x0000002800f48947 */ /* 0x006fea0003800000 */
.L_x_133:
[----:B------:R-:W4:Y:S01]  /*4b80*/  LDS.128 R4, [R4+0xf0] ;  /* 0x0000f00004047984 */ /* 0x000f220000000c00 */
[----:B------:R-:W-:Y:S01]  /*4b90*/  UISETP.GE.AND UP0, UPT, UR40, 0x1, UPT ;  /* 0x000000012800788c */ /* 0x000fe2000bf06270 */
[----:B------:R-:W-:Y:S01]  /*4ba0*/  @!PT LDS RZ, [RZ] ;  /* 0x00000000fffff984 */ /* 0x000fe20000000800 */
[----:B------:R-:W-:Y:S01]  /*4bb0*/  @!PT LDS RZ, [RZ] ;  /* 0x00000000fffff984 */ /* 0x000fe20000000800 */
[----:B------:R-:W-:Y:S01]  /*4bc0*/  @!PT LDS RZ, [RZ] ;  /* 0x00000000fffff984 */ /* 0x000fe20000000800 */
[----:B------:R-:W-:Y:S01]  /*4bd0*/  @!PT LDS RZ, [RZ] ;  /* 0x00000000fffff984 */ /* 0x000fe20000000800 */
[----:B------:R1:W-:Y:S06]  /*4be0*/  MEMBAR.ALL.CTA ;  /* 0x0000000000007992 */ /* 0x0003ec0000008000 */
[----:B-1----:R-:W1:Y:S01]  /*4bf0*/  FENCE.VIEW.ASYNC.S ;  /* 0x00000000000073c6 */ /* 0x002e620000000000 */
[----:B----4-:R-:W-:Y:S11]  /*4c00*/  LOP3.LUT P0, RZ, R6, 0x1, RZ, 0xc0, !PT ;  /* 0x0000000106ff7812 */ /* 0x010ff6000780c0ff */
[----:B------:R-:W-:Y:S02]  /*4c10*/  @!UPT UIADD3 URZ, UPT, UPT, URZ, URZ, URZ ;  /* 0x000000fffffff290 */ /* 0x000fe4000fffe0ff */
[----:B-1----:R-:W-:Y:S01]  /*4c20*/  VOTEU.ANY UP1, P0 ;  /* 0x0000000000ff7886 */ /* 0x002fe20000020100 */
[----:B------:R-:W-:Y:S01]  /*4c30*/  PLOP3.LUT P0, PT, PT, PT, UP1, 0x80, 0x8 ;  /* 0x000000000008781c */ /* 0x000fe20003f0f018 */
[----:B------:R-:W-:Y:S11]  /*4c40*/  UP2UR UR47, UPR, URZ, 0x2 ;  /* 0x00000002ff2f7883 */ /* 0x000ff60008000000 */
[----:B------:R-:W-:Y:S01]  /*4c50*/  @!UPT UIADD3 URZ, UPT, UPT, URZ, URZ, URZ ;  /* 0x000000fffffff290 */ /* 0x000fe2000fffe0ff */
        /* <DEDUP_REMOVED lines=13> */
[----:B------:R-:W2:Y:S01]  /*4d30*/  LDCU UR12, c[0x0][0xb20] ;  /* 0x00016400ff0c77ac */ /* 0x000ea20008000800 */
[----:B------:R-:W-:Y:S02]  /*4d40*/  UIMAD.WIDE.U32 UR4, UR49, UR55, URZ ;  /* 0x00000037310472a5 */ /* 0x000fe4000f8e00ff */
[----:B------:R-:W-:Y:S02]  /*4d50*/  UIMAD.WIDE.U32 UR6, UR50, UR52, URZ ;  /* 0x00000034320672a5 */ /* 0x000fe4000f8e00ff */
[----:B------:R-:W-:Y:S02]  /*4d60*/  UISETP.NE.AND UP0, UPT, UR54, 0x1, UPT ;  /* 0x000000013600788c */ /* 0x000fe4000bf05270 */
[----:B------:R-:W-:Y:S02]  /*4d70*/  UIMAD.WIDE.U32 UR8, UR37, UR55, URZ ;  /* 0x00000037250872a5 */ /* 0x000fe4000f8e00ff */
[----:B------:R-:W-:Y:S02]  /*4d80*/  UIMAD.WIDE.U32 UR10, UR38, UR52, URZ ;  /* 0x00000034260a72a5 */ /* 0x000fe4000f8e00ff */
[----:B------:R-:W-:Y:S02]  /*4d90*/  UISETP.NE.AND UP1, UPT, UR41, 0x1, UPT ;  /* 0x000000012900788c */ /* 0x000fe4000bf25270 */
[----:B------:R-:W-:Y:S01]  /*4da0*/  UISETP.NE.AND UP2, UPT, UR40, 0x1, UPT ;  /* 0x000000012800788c */ /* 0x000fe2000bf45270 */
[----:B------:R-:W-:Y:S02]  /*4db0*/  UMOV UR4, UR5 ;  /* 0x0000000500047c82 */ /* 0x000fe40008000000 */
[----:B--2---:R-:W-:Y:S03]  /*4dc0*/  USHF.R.U32.HI UR5, URZ, UR12, UR4 ;  /* 0x0000000cff057299 */ /* 0x004fe60008011604 */
[----:B------:R-:W-:Y:S02]  /*4dd0*/  UMOV UR4, UR7 ;  /* 0x0000000700047c82 */ /* 0x000fe40008000000 */
[----:B------:R-:W-:Y:S02]  /*4de0*/  USHF.R.U32.HI UR7, URZ, UR53, UR4 ;  /* 0x00000035ff077299 */ /* 0x000fe40008011604 */
[----:B------:R-:W-:Y:S02]  /*4df0*/  USEL UR4, UR49, UR5, !UP0 ;  /* 0x0000000531047287 */ /* 0x000fe4000c000000 */
[----:B------:R-:W-:Y:S01]  /*4e00*/  USEL UR7, UR50, UR7, !UP1 ;  /* 0x0000000732077287 */ /* 0x000fe2000c800000 */
[----:B------:R-:W-:Y:S01]  /*4e10*/  UMOV UR5, UR9 ;  /* 0x0000000900057c82 */ /* 0x000fe20008000000 */
[----:B------:R-:W-:Y:S02]  /*4e20*/  UIMAD.WIDE.U32 UR8, UR4, UR42, URZ ;  /* 0x0000002a040872a5 */ /* 0x000fe4000f8e00ff */
[----:B------:R-:W-:Y:S03]  /*4e30*/  USHF.R.U32.HI UR6, URZ, UR12, UR5 ;  /* 0x0000000cff067299 */ /* 0x000fe60008011605 */
[----:B------:R-:W-:Y:S01]  /*4e40*/  UMOV UR5, UR11 ;  /* 0x0000000b00057c82 */ /* 0x000fe20008000000 */
[----:B------:R-:W-:Y:S02]  /*4e50*/  UIMAD.WIDE.U32 UR10, UR7, UR42, URZ ;  /* 0x0000002a070a72a5 */ /* 0x000fe4000f8e00ff */
[----:B------:R-:W-:Y:S02]  /*4e60*/  USHF.R.U32.HI UR12, URZ, UR53, UR5 ;  /* 0x00000035ff0c7299 */ /* 0x000fe40008011605 */
[----:B------:R-:W-:Y:S01]  /*4e70*/  USEL UR6, UR37, UR6, !UP0 ;  /* 0x0000000625067287 */ /* 0x000fe2000c000000 */
[----:B------:R-:W-:Y:S02]  /*4e80*/  UMOV UR5, UR9 ;  /* 0x0000000900057c82 */ /* 0x000fe40008000000 */
[----:B------:R-:W-:Y:S01]  /*4e90*/  UMOV UR10, UR11 ;  /* 0x0000000b000a7c82 */ /* 0x000fe20008000000 */
[----:B------:R-:W-:Y:S02]  /*4ea0*/  @UP2 USHF.R.U32.HI UR4, URZ, UR43, UR5 ;  /* 0x0000002bff042299 */ /* 0x000fe40008011605 */
[----:B------:R-:W-:Y:S02]  /*4eb0*/  @UP2 USHF.R.U32.HI UR7, URZ, UR43, UR10 ;  /* 0x0000002bff072299 */ /* 0x000fe4000801160a */
[----:B------:R-:W-:Y:S02]  /*4ec0*/  UIMAD UR4, UR40, UR4, URZ ;  /* 0x00000004280472a4 */ /* 0x000fe4000f8e02ff */
[----:B------:R-:W-:Y:S02]  /*4ed0*/  UIMAD.WIDE.U32 UR10, UR6, UR42, URZ ;  /* 0x0000002a060a72a5 */ /* 0x000fe4000f8e00ff */
[----:B------:R-:W-:Y:S02]  /*4ee0*/  USEL UR5, UR38, UR12, !UP1 ;  /* 0x0000000c26057287 */ /* 0x000fe4000c800000 */
[----:B------:R-:W-:Y:S02]  /*4ef0*/  UIMAD UR8, UR40, UR7, URZ ;  /* 0x00000007280872a4 */ /* 0x000fe4000f8e02ff */
[----:B------:R-:W-:Y:S03]  /*4f00*/  UISETP.GE.AND UP0, UPT, UR6, UR4, UPT ;  /* 0x000000040600728c */ /* 0x000fe6000bf06270 */
[----:B------:R-:W-:Y:S01]  /*4f10*/  UMOV UR4, UR11 ;  /* 0x0000000b00047c82 */ /* 0x000fe20008000000 */
[----:B------:R-:W-:Y:S02]  /*4f20*/  UISETP.GE.OR UP0, UPT, UR5, UR8, UP0 ;  /* 0x000000080500728c */ /* 0x000fe40008706670 */
[----:B------:R-:W-:Y:S02]  /*4f30*/  USHF.R.U32.HI UR4, URZ, UR43, UR4 ;  /* 0x0000002bff047299 */ /* 0x000fe40008011604 */
[----:B------:R-:W-:Y:S02]  /*4f40*/  UIMAD.WIDE.U32 UR8, UR5, UR42, URZ ;  /* 0x0000002a050872a5 */ /* 0x000fe4000f8e00ff */
[----:B------:R-:W-:Y:S02]  /*4f50*/  USEL UR11, UR6, UR4, !UP2 ;  /* 0x00000004060b7287 */ /* 0x000fe4000d000000 */
[----:B------:R-:W-:Y:S02]  /*4f60*/  UIADD3 UR8, UPT, UPT, -UR5, URZ, URZ ;  /* 0x000000ff05087290 */ /* 0x000fe4000fffe1ff */
[----:B------:R-:W-:Y:S01]  /*4f70*/  UIADD3 UR10, UPT, UPT, -UR11, URZ, URZ ;  /* 0x000000ff0b0a7290 */ /* 0x000fe2000fffe1ff */
[----:B------:R-:W-:Y:S01]  /*4f80*/  @!UP0 UMOV UR4, UR9 ;  /* 0x0000000900048c82 */ /* 0x000fe20008000000 */
[----:B------:R-:W-:Y:S02]  /*4f90*/  UIADD3 UR9, UPT, UPT, -UR6, URZ, URZ ;  /* 0x000000ff06097290 */ /* 0x000fe4000fffe1ff */
[----:B------:R-:W-:Y:S02]  /*4fa0*/  @!UP0 USHF.R.U32.HI UR4, URZ, UR43, UR4 ;  /* 0x0000002bff048299 */ /* 0x000fe40008011604 */
[----:B------:R-:W-:Y:S02]  /*4fb0*/  UIMAD UR10, UR40, UR10, UR6 ;  /* 0x0000000a280a72a4 */ /* 0x000fe4000f8e0206 */
[----:B------:R-:W-:Y:S04]  /*4fc0*/  @!UP0 USEL UR4, UR5, UR4, !UP2 ;  /* 0x0000000405048287 */ /* 0x000fe8000d000000 */
[----:B------:R-:W-:Y:S02]  /*4fd0*/  @!UP0 UIMAD UR10, UR7, UR10, UR4 ;  /* 0x0000000a070a82a4 */ /* 0x000fe4000f8e0204 */
[----:B------:R-:W-:Y:S02]  /*4fe0*/  @!UP0 UIADD3 UR11, UPT, UPT, UR11, -UR4, URZ ;  /* 0x800000040b0b8290 */ /* 0x000fe4000fffe0ff */
[----:B------:R-:W-:Y:S02]  /*4ff0*/  UIMAD UR7, UR41, UR8, UR38 ;  /* 0x00000008290772a4 */ /* 0x000fe4000f8e0226 */
[----:B------:R-:W-:Y:S02]  /*5000*/  @!UP0 UIMAD UR6, UR11, UR40, UR5 ;  /* 0x000000280b0682a4 */ /* 0x000fe4000f8e0205 */
[----:B------:R-:W-:Y:S01]  /*5010*/  UIMAD UR4, UR54, UR9, UR37 ;  /* 0x00000009360472a4 */ /* 0x000fe2000f8e0225 */
[----:B------:R-:W-:Y:S02]  /*5020*/  @!UP0 UMOV UR5, UR10 ;  /* 0x0000000a00058c82 */ /* 0x000fe40008000000 */
[----:B------:R-:W-:Y:S02]  /*5030*/  UIMAD UR38, UR5, UR41, UR7 ;  /* 0x00000029052672a4 */ /* 0x000fe4000f8e0207 */
[----:B------:R-:W-:Y:S11]  /*5040*/  UIMAD UR37, UR6, UR54, UR4 ;  /* 0x00000036062572a4 */ /* 0x000ff6000f8e0204 */
[----:B------:R-:W-:Y:S01]  /*5050*/  @!UPT UIADD3 URZ, UPT, UPT, URZ, URZ, URZ ;  /* 0x000000fffffff290 */ /* 0x000fe2000fffe0ff */
.L_x_85:
[----:B------:R-:W-:Y:S01]  /*5060*/  UISETP.NE.AND UP0, UPT, UR39, 0x1, UPT ;  /* 0x000000012700788c */ /* 0x000fe2000bf05270 */
[----:B------:R-:W-:Y:S10]  /*5070*/  IADD3 R149, PT, PT, R149, 0x1, RZ ;  /* 0x0000000195957810 */ /* 0x000ff40007ffe0ff */
[----:B------:R-:W2:Y:S01]  /*5080*/  @!UP0 LDCU.128 UR12, c[0x0][0xb10] ;  /* 0x00016200ff0c87ac */ /* 0x000ea20008000c00 */
[----:B------:R-:W4:Y:S01]  /*5090*/  @!UP0 LDCU UR5, c[0x0][0xb0c] ;  /* 0x00016180ff0587ac */ /* 0x000f220008000800 */
[----:B------:R-:W3:Y:S01]  /*50a0*/  @!UP0 LDCU UR10, c[0x0][0xb20] ;  /* 0x00016400ff0a87ac */ /* 0x000ee20008000800 */
[----:B--2---:R-:W-:Y:S02]  /*50b0*/  UIMAD.WIDE.U32 UR8, UR38, UR12, URZ ;  /* 0x0000000c260872a5 */ /* 0x004fe4000f8e00ff */
[----:B------:R-:W-:Y:S02]  /*50c0*/  UIMAD.WIDE.U32 UR6, UR37, UR15, URZ ;  /* 0x0000000f250672a5 */ /* 0x000fe4000f8e00ff */
[----:B------:R-:W-:Y:S03]  /*50d0*/  @!UP0 UISETP.NE.AND UP1, UPT, UR14, 0x1, UPT ;  /* 0x000000010e00888c */ /* 0x000fe6000bf25270 */
[----:B------:R-:W-:Y:S01]  /*50e0*/  @!UP0 UMOV UR4, UR9 ;  /* 0x0000000900048c82 */ /* 0x000fe20008000000 */
[----:B----4-:R-:W-:Y:S02]  /*50f0*/  @!UP0 UISETP.NE.AND UP2, UPT, UR5, 0x1, UPT ;  /* 0x000000010500888c */ /* 0x010fe4000bf45270 */
[----:B------:R-:W-:Y:S01]  /*5100*/  @!UP0 USHF.R.U32.HI UR4, URZ, UR13, UR4 ;  /* 0x0000000dff048299 */ /* 0x000fe20008011604 */
[----:B------:R-:W-:Y:S02]  /*5110*/  @!UP0 UMOV UR6, UR7 ;  /* 0x0000000700068c82 */ /* 0x000fe40008000000 */
[----:B---3--:R-:W-:Y:S02]  /*5120*/  @!UP0 USHF.R.U32.HI UR6, URZ, UR10, UR6 ;  /* 0x0000000aff068299 */ /* 0x008fe40008011606 */
[----:B------:R-:W-:Y:S02]  /*5130*/  @!UP0 USEL UR7, UR38, UR4, !UP2 ;  /* 0x0000000426078287 */ /* 0x000fe4000d000000 */
[----:B------:R-:W-:Y:S04]  /*5140*/  @!UP0 USEL UR6, UR37, UR6, !UP1 ;  /* 0x0000000625068287 */ /* 0x000fe8000c800000 */
[----:B------:R-:W-:Y:S02]  /*5150*/  @!UP0 UIADD3 UR4, UPT, UPT, -UR7, UR6, URZ ;  /* 0x0000000607048290 */ /* 0x000fe4000fffe1ff */
[----:B------:R-:W-:Y:S02]  /*5160*/  @!UP0 UIADD3 UR6, UPT, UPT, UR7, -UR6, URZ ;  /* 0x8000000607068290 */ /* 0x000fe4000fffe0ff */
[----:B------:R-:W-:Y:S02]  /*5170*/  @!UP0 UIMAD UR38, UR4, UR5, UR38 ;  /* 0x00000005042682a4 */ /* 0x000fe4000f8e0226 */
[----:B------:R-:W-:Y:S02]  /*5180*/  @!UP0 UIMAD UR37, UR6, UR14, UR37 ;  /* 0x0000000e062582a4 */ /* 0x000fe4000f8e0225 */
[----:B------:R-:W-:Y:S09]  /*5190*/  ULOP3.LUT UP0, URZ, UR56, 0x1b0, URZ, 0xc0, !UPT ;  /* 0x000001b038ff7892 */ /* 0x000ff2000f80c0ff */
[----:B------:R-:W-:Y:S05]  /*51a0*/  BRA.U !UP0, `(.L_x_86) ;  /* 0x0000000108407547 */ /* 0x000fea000b800000 */
[----:B------:R-:W2:Y:S01]  /*51b0*/  LDCU.64 UR8, c[0x4][0x80] ;  /* 0x01001000ff0877ac */ /* 0x000ea20008000a00 */
[----:B------:R-:W-:Y:S01]  /*51c0*/  MOV R3, 0x0 ;  /* 0x0000000000037802 */ /* 0x000fe20000000f00 */
[----:B------:R-:W-:Y:S02]  /*51d0*/  HFMA2 R12, -RZ, RZ, 0, 5.9604644775390625e-08 ;  /* 0x00000001ff0c7431 */ /* 0x000fe400000001ff */
[----:B------:R-:W-:Y:S02]  /*51e0*/  IMAD.MOV.U32 R8, RZ, RZ, 0x70 ;  /* 0x00000070ff087424 */ /* 0x000fe400078e00ff */
[----:B------:R-:W-:Y:S01]  /*51f0*/  IMAD.MOV.U32 R13, RZ, RZ, RZ ;  /* 0x000000ffff0d7224 */ /* 0x000fe200078e00ff */
[----:B------:R-:W3:Y:S01]  /*5200*/  LDCU.64 UR6, c[0x4][0x88] ;  /* 0x01001100ff0677ac */ /* 0x000ee20008000a00 */
[----:B------:R-:W4:Y:S01]  /*5210*/  LDC.64 R2, c[0x4][R3] ;  /* 0x0100000003027b82 */ /* 0x000f220000000a00 */
[----:B------:R-:W1:Y:S01]  /*5220*/  LDCU.64 UR4, c[0x4][0x8] ;  /* 0x01000100ff0477ac */ /* 0x000e620008000a00 */
[----:B--2---:R-:W-:Y:S01]  /*5230*/  MOV R5, UR9 ;  /* 0x0000000900057c02 */ /* 0x004fe20008000f00 */
[----:B------:R-:W-:Y:S01]  /*5240*/  IMAD.U32 R4, RZ, RZ, UR8 ;  /* 0x00000008ff047e24 */ /* 0x000fe2000f8e00ff */
[----:B---3--:R-:W-:Y:S01]  /*5250*/  MOV R7, UR7 ;  /* 0x0000000700077c02 */ /* 0x008fe20008000f00 */
[----:B------:R-:W-:Y:S01]  /*5260*/  IMAD.U32 R6, RZ, RZ, UR6 ;  /* 0x00000006ff067e24 */ /* 0x000fe2000f8e00ff */
[----:B-1----:R-:W-:Y:S01]  /*5270*/  MOV R11, UR5 ;  /* 0x00000005000b7c02 */ /* 0x002fe20008000f00 */
[----:B------:R-:W-:Y:S02]  /*5280*/  IMAD.U32 R10, RZ, RZ, UR4 ;  /* 0x00000004ff0a7e24 */ /* 0x000fe4000f8e00ff */
[----:B------:R-:W-:Y:S07]  /*5290*/  LEPC R20, `(.L_x_86) ;  /* 0x000000001014794e */ /* 0x000fee0000000000 */
[----:B----45:R-:W-:Y:S05]  /*52a0*/  CALL.ABS.NOINC R2 ;  /* 0x0000000002007343 */ /* 0x030fea0003c00000 */
.L_x_86:
[----:B------:R-:W-:Y:S01]  /*52b0*/  LOP3.LUT P0, RZ, R153, 0x1b0, RZ, 0xc0, !PT ;  /* 0x000001b099ff7812 */ /* 0x000fe2000780c0ff */
[----:B------:R-:W-:Y:S11]  /*52c0*/  BSSY.RECONVERGENT B6, `(.L_x_87) ;  /* 0x0000013000067945 */ /* 0x000ff60003800200 */
[----:B------:R-:W-:Y:S01]  /*52d0*/  @!UPT UIADD3 URZ, UPT, UPT, URZ, URZ, URZ ;  /* 0x000000fffffff290 */ /* 0x000fe2000fffe0ff */
[----:B------:R-:W-:Y:S05]  /*52e0*/  @!P0 BRA `(.L_x_88) ;  /* 0x0000000000408947 */ /* 0x000fea0003800000 */
        /* <DEDUP_REMOVED lines=16> */
.L_x_88:
[----:B------:R-:W-:Y:S05]  /*53f0*/  BSYNC.RECONVERGENT B6 ;  /* 0x0000000000067941 */ /* 0x000fea0003800200 */
.L_x_87:
[----:B------:R-:W-:Y:S01]  /*5400*/  ISETP.NE.U32.AND P3, PT, R140, RZ, PT ;  /* 0x000000ff8c00720c */ /* 0x000fe20003f65070 */
[----:B------:R-:W-:Y:S01]  /*5410*/  UISETP.NE.AND UP1, UPT, UR61, URZ, UPT ;  /* 0x000000ff3d00728c */ /* 0x000fe2000bf25270 */
[----:B------:R-:W-:Y:S02]  /*5420*/  ISETP.NE.U32.AND P4, PT, R136, RZ, PT ;  /* 0x000000ff8800720c */ /* 0x000fe40003f85070 */
[----:B------:R-:W-:Y:S02]  /*5430*/  ISETP.NE.AND.EX P3, PT, R141, RZ, PT, P3 ;  /* 0x000000ff8d00720c */ /* 0x000fe40003f65330 */
[----:B------:R-:W-:Y:S02]  /*5440*/  PLOP3.LUT P1, PT, PT, PT, PT, 0x8, 0x80 ;  /* 0x000000000080781c */ /* 0x000fe40003f2e170 */
[----:B------:R-:W-:Y:S02]  /*5450*/  PLOP3.LUT P0, PT, PT, PT, UP1, 0x80, 0x8 ;  /* 0x000000000008781c */ /* 0x000fe40003f0f018 */
[----:B------:R-:W-:Y:S02]  /*5460*/  ISETP.NE.AND.EX P4, PT, R137, RZ, PT, P4 ;  /* 0x000000ff8900720c */ /* 0x000fe40003f85340 */
[----:B------:R-:W2:Y:S09]  /*5470*/  @UP1 LDCU.64 UR4, c[0x0][0x888] ;  /* 0x00011100ff0417ac */ /* 0x000eb20008000a00 */
[----:B------:R-:W-:Y:S01]  /*5480*/  @P0 PLOP3.LUT P1, PT, P3, PT, PT, 0x80, 0x8 ;  /* 0x000000000008081c */ /* 0x000fe20001f2f070 */
[----:B--2---:R-:W-:Y:S04]  /*5490*/  @UP1 UISETP.NE.U32.AND UP0, UPT, UR4, URZ, UPT ;  /* 0x000000ff0400128c */ /* 0x004fe8000bf05070 */
[----:B------:R-:W-:Y:S04]  /*54a0*/  @UP1 UISETP.NE.AND.EX UP0, UPT, UR5, URZ, UPT, UP0 ;  /* 0x000000ff0500128c */ /* 0x000fe8000bf05300 */
[----:B------:R-:W-:Y:S01]  /*54b0*/  @UP1 USEL UR4, URZ, 0xffffffff, UP0 ;  /* 0xffffffffff041887 */ /* 0x000fe20008000000 */
[----:B------:R-:W-:Y:S11]  /*54c0*/  @!P3 BRA `(.L_x_89) ;  /* 0x000000000030b947 */ /* 0x000ff60003800000 */
        /* <DEDUP_REMOVED lines=12> */
.L_x_89:
[----:B------:R-:W-:Y:S05]  /*5590*/  @!P4 BRA `(.L_x_90) ;  /* 0x000000000024c947 */ /* 0x000fea0003800000 */
[----:B------:R-:W-:Y:S01]  /*55a0*/  ISETP.NE.U32.AND P2, PT, R134, RZ, PT ;  /* 0x000000ff8600720c */ /* 0x000fe20003f45070 */
[----:B------:R-:W2:Y:S03]  /*55b0*/  LDCU.64 UR6, c[0x0][0x358] ;  /* 0x00006b00ff0677ac */ /* 0x000ea60008000a00 */
[----:B------:R-:W-:Y:S11]  /*55c0*/  ISETP.NE.AND.EX P2, PT, R135, RZ, PT, P2 ;  /* 0x000000ff8700720c */ /* 0x000ff60003f45320 */
[----:B------:R-:W-:Y:S02]  /*55d0*/  @!UPT UIADD3 URZ, UPT, UPT, URZ, URZ, URZ ;  /* 0x000000fffffff290 */ /* 0x000fe4000fffe0ff */
[----:B------:R-:W4:Y:S01]  /*55e0*/  @P2 LDC.64 R2, c[0x0][0x8a8] ;  /* 0x00022a00ff022b82 */ /* 0x000f220000000a00 */
[----:B-1----:R-:W-:Y:S04]  /*55f0*/  @P2 IMAD R0, R136, UR36, RZ ;  /* 0x0000002488002c24 */ /* 0x002fe8000f8e02ff */
[----:B----4-:R-:W-:Y:S05]  /*5600*/  @P2 IMAD.WIDE R2, R0, 0x4, R2 ;  /* 0x0000000400022825 */ /* 0x010fea00078e0202 */
[----:B--2--5:R2:W5:Y:S02]  /*5610*/  @P2 LDG.E R70, desc[UR6][R2.64] ;  /* 0x0000000602462981 */ /* 0x024564000c1e1900 */
[----:B--2---:R-:W4:Y:S02]  /*5620*/  @!P2 LDC R70, c[0x0][0x8a0] ;  /* 0x00022800ff46ab82 */ /* 0x004f240000000800 */
.L_x_90:
[----:B---3-5:R-:W-:Y:S01]  /*5630*/  @P0 ISETP.NE.AND P4, PT, R71, RZ, PT ;  /* 0x000000ff4700020c */ /* 0x028fe20003f85270 */
[----:B-1----:R-:W-:Y:S01]  /*5640*/  IMAD.U32 R0, RZ, RZ, UR4 ;  /* 0x00000004ff007e24 */ /* 0x002fe2000f8e00ff */
[----:B------:R-:W-:Y:S01]  /*5650*/  @P0 LOP3.LUT P2, RZ, R147, 0xff, RZ, 0xc0, !PT ;  /* 0x000000ff93ff0812 */ /* 0x000fe2000784c0ff */
[----:B------:R-:W-:Y:S01]  /*5660*/  BSSY B1, `(.L_x_91) ;  /* 0x000003d000017945 */ /* 0x000fe20003800000 */
[----:B------:R-:W-:Y:S02]  /*5670*/  @P0 SEL R2, RZ, 0xffffffff, P4 ;  /* 0xffffffffff020807 */ /* 0x000fe40002000000 */
[----:B------:R-:W-:Y:S02]  /*5680*/  CS2R R90, SRZ ;  /* 0x00000000005a7805 */ /* 0x000fe4000001ff00 */
[----:B------:R-:W-:Y:S02]  /*5690*/  LEA R22, R68, UR44, 0x3 ;  /* 0x0000002c44167c11 */ /* 0x000fe4000f8e18ff */
[----:B------:R-:W-:Y:S02]  /*56a0*/  CS2R R88, SRZ ;  /* 0x0000000000587805 */ /* 0x000fe4000001ff00 */
[----:B------:R-:W-:Y:S02]  /*56b0*/  @P1 SEL R2, R0, R2, !P2 ;  /* 0x0000000200021207 */ /* 0x000fe40005000000 */
[----:B------:R-:W-:Y:S02]  /*56c0*/  CS2R R86, SRZ ;  /* 0x0000000000567805 */ /* 0x000fe4000001ff00 */
[----:B------:R-:W-:Y:S02]  /*56d0*/  SHF.L.U32 R4, R152, 0x1f, RZ ;  /* 0x0000001f98047819 */ /* 0x000fe400000006ff */
[----:B------:R-:W-:Y:S02]  /*56e0*/  CS2R R84, SRZ ;  /* 0x0000000000547805 */ /* 0x000fe4000001ff00 */
[----:B------:R-:W-:Y:S02]  /*56f0*/  @P0 LOP3.LUT R2, R2, 0x1, RZ, 0xc0, !PT ;  /* 0x0000000102020812 */ /* 0x000fe400078ec0ff */
[----:B------:R-:W-:Y:S02]  /*5700*/  CS2R R18, SRZ ;  /* 0x0000000000127805 */ /* 0x000fe4000001ff00 */
[----:B------:R-:W-:Y:S02]  /*5710*/  PLOP3.LUT P5, PT, PT, PT, PT, 0x8, 0x80 ;  /* 0x000000000080781c */ /* 0x000fe40003fae170 */
[----:B------:R-:W-:Y:S02]  /*5720*/  CS2R R16, SRZ ;  /* 0x0000000000107805 */ /* 0x000fe4000001ff00 */
[----:B------:R-:W-:Y:S01]  /*5730*/  ISETP.NE.U32.OR P1, PT, R2, 0x1, !P0 ;  /* 0x000000010200780c */ /* 0x000fe20004725470 */
[----:B------:R-:W-:Y:S01]  /*5740*/  IMAD R2, R68, 0x40, R69 ;  /* 0x0000004044027824 */ /* 0x000fe200078e0245 */
[----:B------:R-:W-:Y:S02]  /*5750*/  CS2R R26, SRZ ;  /* 0x00000000001a7805 */ /* 0x000fe4000001ff00 */
[----:B------:R-:W-:Y:S09]  /*5760*/  CS2R R24, SRZ ;  /* 0x0000000000187805 */ /* 0x000ff2000001ff00 */
[----:B------:R-:W-:Y:S04]  /*5770*/  @P1 SHF.L.U32 R0, R150, 0x1f, RZ ;  /* 0x0000001f96001819 */ /* 0x000fe800000006ff */
[----:B------:R-:W1:Y:S01]  /*5780*/  @P1 SYNCS.PHASECHK.TRANS64.TRYWAIT P0, [UR44+0x40], R0 ;  /* 0x00004000ff0015a7 */ /* 0x000e62000800112c */
[----:B------:R2:W3:Y:S01]  /*5790*/  SYNCS.PHASECHK.TRANS64.TRYWAIT P4, [R22+URZ+0x80], R4 ;  /* 0x00008004160075a7 */ /* 0x0004e200080811ff */
[----:B-1----:R-:W-:Y:S01]  /*57a0*/  @P1 PLOP3.LUT P5, PT, P0, PT, PT, 0x8, 0x80 ;  /* 0x000000000080181c */ /* 0x002fe200007ae170 */
[----:B------:R-:W-:Y:S01]  /*57b0*/  @!UPT UIADD3 URZ, UPT, UPT, URZ, URZ, URZ ;  /* 0x000000fffffff290 */ /* 0x000fe2000fffe0ff */
[----:B--23--:R-:W-:Y:S11]  /*57c0*/  @!P1 BRA `(.L_x_92) ;  /* 0x0000000000989947 */ /* 0x00cff60003800000 */
[----:B------:R-:W-:Y:S01]  /*57d0*/  ISETP.NE.U32.AND P0, PT, RZ, UR58, PT ;  /* 0x0000003aff007c0c */ /* 0x000fe2000bf05070 */
[----:B------:R-:W-:Y:S01]  /*57e0*/  BSSY B0, `(.L_x_93) ;  /* 0x0000016000007945 */ /* 0x000fe20003800000 */
[----:B------:R-:W-:Y:S02]  /*57f0*/  ISETP.NE.AND P2, PT, R71, RZ, PT ;  /* 0x000000ff4700720c */ /* 0x000fe40003f45270 */
[----:B------:R-:W-:Y:S02]  /*5800*/  CS2R R26, SRZ ;  /* 0x00000000001a7805 */ /* 0x000fe4000001ff00 */
[----:B------:R-:W-:Y:S02]  /*5810*/  ISETP.NE.AND.EX P0, PT, RZ, UR59, PT, P0 ;  /* 0x0000003bff007c0c */ /* 0x000fe4000bf05300 */
[----:B------:R-:W-:Y:S02]  /*5820*/  CS2R R24, SRZ ;  /* 0x0000000000187805 */ /* 0x000fe4000001ff00 */
[----:B------:R-:W-:Y:S02]  /*5830*/  LOP3.LUT P1, RZ, R147, 0xff, RZ, 0xc0, !PT ;  /* 0x000000ff93ff7812 */ /* 0x000fe4000782c0ff */
[----:B------:R-:W-:Y:S02]  /*5840*/  CS2R R18, SRZ ;  /* 0x0000000000127805 */ /* 0x000fe4000001ff00 */
[----:B------:R-:W-:Y:S02]  /*5850*/  SEL R0, RZ, 0xffffffff, P2 ;  /* 0xffffffffff007807 */ /* 0x000fe40001000000 */
[----:B------:R-:W-:Y:S02]  /*5860*/  CS2R R16, SRZ ;  /* 0x0000000000107805 */ /* 0x000fe4000001ff00 */
[----:B------:R-:W-:Y:S02]  /*5870*/  SEL R3, RZ, 0xffffffff, P0 ;  /* 0xffffffffff037807 */ /* 0x000fe40000000000 */
[----:B------:R-:W-:Y:S02]  /*5880*/  CS2R R86, SRZ ;  /* 0x0000000000567805 */ /* 0x000fe4000001ff00 */
[----:B------:R-:W-:Y:S02]  /*5890*/  CS2R R84, SRZ ;  /* 0x0000000000547805 */ /* 0x000fe4000001ff00 */
[----:B------:R-:W-:Y:S02]  /*58a0*/  CS2R R90, SRZ ;  /* 0x00000000005a7805 */ /* 0x000fe4000001ff00 */
[----:B------:R-:W-:Y:S02]  /*58b0*/  @P3 SEL R0, R3, R0, !P1 ;  /* 0x0000000003003207 */ /* 0x000fe40004800000 */
[----:B------:R-:W-:Y:S02]  /*58c0*/  CS2R R88, SRZ ;  /* 0x0000000000587805 */ /* 0x000fe4000001ff00 */
[----:B------:R-:W-:Y:S04]  /*58d0*/  LOP3.LUT R0, R0, 0x1, RZ, 0xc0, !PT ;  /* 0x0000000100007812 */ /* 0x000fe800078ec0ff */
[----:B------:R-:W-:Y:S01]  /*58e0*/  ISETP.NE.U32.AND P0, PT, R0, 0x1, PT ;  /* 0x000000010000780c */ /* 0x000fe20003f05070 */
[----:B------:R-:W-:Y:S01]  /*58f0*/  @!UPT UIADD3 URZ, UPT, UPT, URZ, URZ, URZ ;  /* 0x000000fffffff290 */ /* 0x000fe2000fffe0ff */
[----:B------:R-:W-:Y:S11]  /*5900*/  @!P5 BRA `(.L_x_94) ;  /* 0x00000000000cd947 */ /* 0x000ff60003800000 */
[----:B------:R-:W-:Y:S04]  /*5910*/  SHF.L.U32 R3, R150, 0x1f, RZ ;  /* 0x0000001f96037819 */ /* 0x000fe800000006ff */
[----:B------:R-:W1:Y:S02]  /*5920*/  SYNCS.PHASECHK.TRANS64.TRYWAIT P1, [UR44+0x40], R3 ;  /* 0x00004003ff0075a7 */ /* 0x000e64000802112c */
[----:B-1----:R-:W-:Y:S05]  /*5930*/  @!P1 BRA `(.L_x_95) ;  /* 0x0000001c00989947 */ /* 0x002fea0003800000 */
.L_x_94:
[----:B------:R-:W-:Y:S05]  /*5940*/  BSYNC B0 ;  /* 0x0000000000007941 */ /* 0x000fea0003800000 */
.L_x_93:
[----:B------:R2:W3:Y:S01]  /*5950*/  @P0 LDS.128 R24, [R146+UR44+0x200] ;  /* 0x0002002c92180984 */ /* 0x0004e20008000c00 */
[----:B------:R-:W-:Y:S01]  /*5960*/  UIADD3 UR4, UPT, UPT, UR44, 0x48, URZ ;  /* 0x000000482c047890 */ /* 0x000fe2000fffe0ff */
[----:B------:R-:W-:Y:S02]  /*5970*/  LOP3.LUT R150, R150, 0x1, RZ, 0x3c, !PT ;  /* 0x0000000196967812 */ /* 0x000fe400078e3cff */
[----:B------:R2:W1:Y:S01]  /*5980*/  @P0 LDS.128 R16, [R145+0x200] ;  /* 0x0002000091100984 */ /* 0x0004620000000c00 */
[----:B------:R-:W-:Y:S03]  /*5990*/  UPRMT UR4, UR48, 0x654, UR4 ;  /* 0x0000065430047896 */ /* 0x000fe60008000004 */
[----:B------:R2:W1:Y:S04]  /*59a0*/  @P0 LDS.128 R84, [R144+0x200] ;  /* 0x0002000090540984 */ /* 0x0004680000000c00 */
[----:B------:R2:W1:Y:S01]  /*59b0*/  @P0 LDS.128 R88, [R143+0x200] ;  /* 0x000200008f580984 */ /* 0x0004620000000c00 */
[----:B------:R-:W-:Y:S01]  /*59c0*/  @!PT LDS RZ, [RZ] ;  /* 0x00000000fffff984 */ /* 0x000fe20000000800 */
[----:B------:R-:W-:Y:S01]  /*59d0*/  @!PT LDS RZ, [RZ] ;  /* 0x00000000fffff984 */ /* 0x000fe20000000800 */
[----:B------:R-:W-:Y:S01]  /*59e0*/  @!PT LDS RZ, [RZ] ;  /* 0x00000000fffff984 */ /* 0x000fe20000000800 */
[----:B------:R-:W-:Y:S01]  /*59f0*/  @!PT LDS RZ, [RZ] ;  /* 0x00000000fffff984 */ /* 0x000fe20000000800 */
[----:B------:R5:W-:Y:S06]  /*5a00*/  MEMBAR.ALL.CTA ;  /* 0x0000000000007992 */ /* 0x000bec0000008000 */
[----:B-----5:R-:W5:Y:S02]  /*5a10*/  FENCE.VIEW.ASYNC.S ;  /* 0x00000000000073c6 */ /* 0x020f640000000000 */
[----:B-----5:R-:W-:Y:S01]  /*5a20*/  SYNCS.ARRIVE.TRANS64.RED.A1T0 RZ, [UR4], RZ ;  /* 0x000000ffffff79a7 */ /* 0x020fe20008100404 */
.L_x_92:
[----:B------:R-:W-:Y:S05]  /*5a30*/  BSYNC B1 ;  /* 0x0000000000017941 */ /* 0x000fea0003800000 */
.L_x_91:
[----:B-1----:R-:W-:Y:S04]  /*5a40*/  SHF.R.U32.HI R0, RZ, 0x15, R2 ;  /* 0x00000015ff007819 */ /* 0x002fe80000011602 */
[----:B------:R-:W-:Y:S01]  /*5a50*/  LOP3.LUT P0, RZ, R0, 0x3, R148, 0x48, !PT ;  /* 0x0000000300ff7812 */ /* 0x000fe20007804894 */
[----:B------:R-:W-:Y:S01]  /*5a60*/  @!UPT UIADD3 URZ, UPT, UPT, URZ, URZ, URZ ;  /* 0x000000fffffff290 */ /* 0x000fe2000fffe0ff */
[----:B------:R-:W-:Y:S11]  /*5a70*/  @P4 BRA `(.L_x_96) ;  /* 0x0000000000084947 */ /* 0x000ff60003800000 */
[----:B------:R-:W1:Y:S02]  /*5a80*/  SYNCS.PHASECHK.TRANS64.TRYWAIT P1, [R22+URZ+0x80], R4 ;  /* 0x00008004160075a7 */ /* 0x000e6400080211ff */
[----:B-1----:R-:W-:Y:S05]  /*5a90*/  @!P1 BRA `(.L_x_97) ;  /* 0x0000001c00589947 */ /* 0x002fea0003800000 */
.L_x_96:
[----:B------:R-:W-:Y:S05]  /*5aa0*/  @!P0 BRA `(.L_x_98) ;  /* 0x0000000000408947 */ /* 0x000fea0003800000 */
[----:B------:R-:W1:Y:S01]  /*5ab0*/  LDCU.64 UR8, c[0x4][0x70] ;  /* 0x01000e00ff0877ac */ /* 0x000e620008000a00 */
[----:B------:R-:W-:Y:S01]  /*5ac0*/  MOV R15, 0x0 ;  /* 0x00000000000f7802 */ /* 0x000fe20000000f00 */
[----:B------:R-:W-:Y:S02]  /*5ad0*/  HFMA2 R12, -RZ, RZ, 0, 5.9604644775390625e-08 ;  /* 0x00000001ff0c7431 */ /* 0x000fe400000001ff */
[----:B------:R-:W-:Y:S02]  /*5ae0*/  IMAD.MOV.U32 R8, RZ, RZ, 0x192 ;  /* 0x00000192ff087424 */ /* 0x000fe400078e00ff */
[----:B------:R-:W-:Y:S01]  /*5af0*/  IMAD.MOV.U32 R13, RZ, RZ, RZ ;  /* 0x000000ffff0d7224 */ /* 0x000fe200078e00ff */
[----:B------:R-:W5:Y:S01]  /*5b00*/  LDCU.64 UR6, c[0x4][0x78] ;  /* 0x01000f00ff0677ac */ /* 0x000f620008000a00 */
[----:B------:R-:W2:Y:S01]  /*5b10*/  LDC.64 R14, c[0x4][R15] ;  /* 0x010000000f0e7b82 */ /* 0x000ea20000000a00 */
[----:B------:R-:W3:Y:S01]  /*5b20*/  LDCU.64 UR4, c[0x4][0x10] ;  /* 0x01000200ff0477ac */ /* 0x000ee20008000a00 */
[----:B-1----:R-:W-:Y:S01]  /*5b30*/  MOV R5, UR9 ;  /* 0x0000000900057c02 */ /* 0x002fe20008000f00 */
[----:B------:R-:W-:Y:S01]  /*5b40*/  IMAD.U32 R4, RZ, RZ, UR8 ;  /* 0x00000008ff047e24 */ /* 0x000fe2000f8e00ff */
[----:B-----5:R-:W-:Y:S01]  /*5b50*/  MOV R7, UR7 ;  /* 0x0000000700077c02 */ /* 0x020fe20008000f00 */
[----:B------:R-:W-:Y:S01]  /*5b60*/  IMAD.U32 R6, RZ, RZ, UR6 ;  /* 0x00000006ff067e24 */ /* 0x000fe2000f8e00ff */
[----:B---3--:R-:W-:Y:S01]  /*5b70*/  MOV R11, UR5 ;  /* 0x00000005000b7c02 */ /* 0x008fe20008000f00 */
[----:B------:R-:W-:Y:S02]  /*5b80*/  IMAD.U32 R10, RZ, RZ, UR4 ;  /* 0x00000004ff0a7e24 */ /* 0x000fe4000f8e00ff */
[----:B------:R-:W-:Y:S07]  /*5b90*/  LEPC R20, `(.L_x_98) ;  /* 0x000000001014794e */ /* 0x000fee0000000000 */
[----:B--2-4-:R-:W-:Y:S05]  /*5ba0*/  CALL.ABS.NOINC R14 ;  /* 0x000000000e007343 */ /* 0x014fea0003c00000 */
.L_x_98:
[----:B------:R-:W-:Y:S01]  /*5bb0*/  LOP3.LUT P0, RZ, R142, 0x60, RZ, 0xc0, !PT ;  /* 0x000000608eff7812 */ /* 0x000fe2000780c0ff */
[----:B------:R-:W-:Y:S05]  /*5bc0*/  WARPSYNC.ALL ;  /* 0x0000000000007948 */ /* 0x000fea0003800000 */
[----:B---3--:R-:W-:Y:S01]  /*5bd0*/  IMAD.U32 R130, R26, 0x10000, RZ ;  /* 0x000100001a827824 */ /* 0x008fe200078e00ff */
[----:B------:R-:W-:Y:S01]  /*5be0*/  R2UR UR4, R2 ;  /* 0x00000000020472ca */ /* 0x000fe200000e0000 */
[----:B------:R-:W-:Y:S01]  /*5bf0*/  IMAD.U32 R124, R16, 0x10000, RZ ;  /* 0x00010000107c7824 */ /* 0x000fe200078e00ff */
[----:B------:R-:W-:Y:S01]  /*5c00*/  R2UR UR5, R22 ;  /* 0x00000000160572ca */ /* 0x000fe200000e0000 */
[----:B------:R-:W-:Y:S01]  /*5c10*/  IMAD.SHL.U32 R117, R18, 0x100, RZ ;  /* 0x0000010012757824 */ /* 0x000fe200078e00ff */
[C---:B------:R-:W-:Y:S01]  /*5c20*/  PRMT R0, R24.reuse, 0x8880, RZ ;  /* 0x0000888018007816 */ /* 0x040fe200000000ff */
[----:B------:R-:W-:Y:S01]  /*5c30*/  IMAD.U32 R109, R85, 0x10000, RZ ;  /* 0x00010000556d7824 */ /* 0x000fe200078e00ff */
[----:B------:R-:W-:Y:S01]  /*5c40*/  SHF.L.U32 R2, R24, 0x10, RZ ;  /* 0x0000001018027819 */ /* 0x000fe200000006ff */
[----:B------:R-:W-:Y:S01]  /*5c50*/  IMAD.U32 R94, R90, 0x10000, RZ ;  /* 0x000100005a5e7824 */ /* 0x000fe200078e00ff */
[----:B------:R-:W-:Y:S01]  /*5c60*/  SHF.L.U32 R3, R24, 0x8, RZ ;  /* 0x0000000818037819 */ /* 0x000fe200000006ff */
[----:B------:R-:W-:Y:S01]  /*5c70*/  IMAD.SHL.U32 R102, R87, 0x100, RZ ;  /* 0x0000010057667824 */ /* 0x000fe200078e00ff */
[----:B------:R-:W-:Y:S01]  /*5c80*/  SHF.R.S32.HI R72, RZ, 0x18, R24 ;  /* 0x00000018ff487819 */ /* 0x000fe20000011418 */
[----:B------:R-:W-:Y:S01]  /*5c90*/  BSSY.RECONVERGENT B0, `(.L_x_99) ;  /* 0x0000124000007945 */ /* 0x000fe20003800200 */
[C---:B------:R-:W-:Y:S02]  /*5ca0*/  PRMT R133, R25.reuse, 0x8880, RZ ;  /* 0x0000888019857816 */ /* 0x040fe400000000ff */
[C---:B------:R-:W-:Y:S02]  /*5cb0*/  SHF.L.U32 R73, R25.reuse, 0x10, RZ ;  /* 0x0000001019497819 */ /* 0x040fe400000006ff */
[----:B------:R-:W-:Y:S02]  /*5cc0*/  SHF.L.U32 R132, R25, 0x8, RZ ;  /* 0x0000000819847819 */ /* 0x000fe400000006ff */
[----:B------:R-:W-:Y:S02]  /*5cd0*/  SHF.R.S32.HI R74, RZ, 0x18, R25 ;  /* 0x00000018ff4a7819 */ /* 0x000fe40000011419 */
[C---:B------:R-:W-:Y:S02]  /*5ce0*/  PRMT R131, R26.reuse, 0x8880, RZ ;  /* 0x000088801a837816 */ /* 0x040fe400000000ff */
[----:B------:R-:W-:Y:S02]  /*5cf0*/  SHF.L.U32 R129, R26, 0x8, RZ ;  /* 0x000000081a817819 */ /* 0x000fe400000006ff */
[----:B------:R-:W-:Y:S02]  /*5d00*/  SHF.R.S32.HI R75, RZ, 0x18, R26 ;  /* 0x00000018ff4b7819 */ /* 0x000fe4000001141a */
        /* <DEDUP_REMOVED lines=18> */
[----:B------:R-:W1:Y:S01]  /*5e30*/  LDTM.x64 R4, tmem[UR4] ;  /* 0x00000004000479ee */ /* 0x000e620008340000 */
[----:B------:R-:W-:Y:S01]  /*5e40*/  NOP ;  /* 0x0000000000007918 */ /* 0x000fe20000000000 */
[----:B------:R-:W-:Y:S01]  /*5e50*/  SHF.R.S32.HI R73, RZ, 0x18, R73 ;  /* 0x00000018ff497819 */ /* 0x000fe20000011449 */
[----:B------:R-:W-:Y:S01]  /*5e60*/  UIADD3 UR4, UPT, UPT, UR5, 0xa0, URZ ;  /* 0x000000a005047890 */ /* 0x000fe2000fffe0ff */
[----:B------:R-:W-:Y:S02]  /*5e70*/  SHF.R.S32.HI R2, RZ, 0x18, R2 ;  /* 0x00000018ff027819 */ /* 0x000fe40000011402 */
[----:B------:R-:W-:Y:S01]  /*5e80*/  SHF.R.S32.HI R3, RZ, 0x18, R3 ;  /* 0x00000018ff037819 */ /* 0x000fe20000011403 */
[----:B------:R-:W-:Y:S01]  /*5e90*/  UPRMT UR4, UR48, 0x654, UR4 ;  /* 0x0000065430047896 */ /* 0x000fe20008000004 */
[C---:B------:R-:W-:Y:S02]  /*5ea0*/  PRMT R113, R84.reuse, 0x8880, RZ ;  /* 0x0000888054717816 */ /* 0x040fe400000000ff */
[----:B------:R-:W-:Y:S02]  /*5eb0*/  SHF.L.U32 R112, R84, 0x10, RZ ;  /* 0x0000001054707819 */ /* 0x000fe400000006ff */
[----:B------:R-:W-:Y:S02]  /*5ec0*/  PRMT R110, R85, 0x8880, RZ ;  /* 0x00008880556e7816 */ /* 0x000fe400000000ff */
[----:B------:R-:W-:Y:S02]  /*5ed0*/  SHF.R.S32.HI R81, RZ, 0x18, R84 ;  /* 0x00000018ff517819 */ /* 0x000fe40000011454 */
[----:B-1----:R-:W-:Y:S01]  /*5ee0*/  SYNCS.ARRIVE.TRANS64.RED.A1T0 RZ, [UR4], RZ ;  /* 0x000000ffffff79a7 */ /* 0x002fe20008100404 */
[C---:B------:R-:W-:Y:S02]  /*5ef0*/  PRMT R107, R86.reuse, 0x8880, RZ ;  /* 0x00008880566b7816 */ /* 0x040fe400000000ff */
[----:B------:R-:W-:Y:S02]  /*5f00*/  SHF.R.S32.HI R82, RZ, 0x18, R85 ;  /* 0x00000018ff527819 */ /* 0x000fe40000011455 */
[----:B------:R-:W-:Y:S02]  /*5f10*/  SHF.L.U32 R106, R86, 0x10, RZ ;  /* 0x00000010566a7819 */ /* 0x000fe400000006ff */
[C---:B------:R-:W-:Y:S01]  /*5f20*/  PRMT R104, R87.reuse, 0x8880, RZ ;  /* 0x0000888057687816 */ /* 0x040fe200000000ff */
[C---:B----4-:R-:W-:Y:S01]  /*5f30*/  IMAD R4, R70.reuse, R4, RZ ;  /* 0x0000000446047224 */ /* 0x050fe200078e02ff */
[----:B------:R-:W-:Y:S01]  /*5f40*/  SHF.R.S32.HI R83, RZ, 0x18, R86 ;  /* 0x00000018ff537819 */ /* 0x000fe20000011456 */
[C---:B------:R-:W-:Y:S01]  /*5f50*/  IMAD R5, R70.reuse, R5, RZ ;  /* 0x0000000546057224 */ /* 0x040fe200078e02ff */
[----:B------:R-:W-:Y:S01]  /*5f60*/  SHF.L.U32 R103, R87, 0x10, RZ ;  /* 0x0000001057677819 */ /* 0x000fe200000006ff */
[----:B------:R-:W-:Y:S01]  /*5f70*/  IMAD R6, R70, R6, RZ ;  /* 0x0000000646067224 */ /* 0x000fe200078e02ff */
[----:B------:R-:W-:Y:S01]  /*5f80*/  PRMT R101, R88, 0x8880, RZ ;  /* 0x0000888058657816 */ /* 0x000fe200000000ff */
[-C--:B------:R-:W-:Y:S01]  /*5f90*/  IMAD R4, R0, R71.reuse, R4 ;  /* 0x0000004700047224 */ /* 0x080fe200078e0204 */
[----:B------:R-:W-:Y:S01]  /*5fa0*/  SHF.L.U32 R100, R88, 0x10, RZ ;  /* 0x0000001058647819 */ /* 0x000fe200000006ff */
[-C--:B------:R-:W-:Y:S01]  /*5fb0*/  IMAD R5, R2, R71.reuse, R5 ;  /* 0x0000004702057224 */ /* 0x080fe200078e0205 */
[----:B------:R-:W-:Y:S01]  /*5fc0*/  PRMT R98, R89, 0x8880, RZ ;  /* 0x0000888059627816 */ /* 0x000fe200000000ff */
[----:B------:R-:W-:Y:S01]  /*5fd0*/  IMAD R6, R3, R71, R6 ;  /* 0x0000004703067224 */ /* 0x000fe200078e0206 */
[----:B------:R-:W-:Y:S01]  /*5fe0*/  SHF.L.U32 R97, R89, 0x10, RZ ;  /* 0x0000001059617819 */ /* 0x000fe200000006ff */
[----:B------:R-:W-:Y:S01]  /*5ff0*/  IMAD R3, R70, R18, RZ ;  /* 0x0000001246037224 */ /* 0x000fe200078e02ff */
[----:B------:R-:W-:Y:S01]  /*6000*/  PRMT R95, R90, 0x8880, RZ ;  /* 0x000088805a5f7816 */ /* 0x000fe200000000ff */
[C---:B------:R-:W-:Y:S01]  /*6010*/  IMAD R18, R70.reuse, R22, RZ ;  /* 0x0000001646127224 */ /* 0x040fe200078e02ff */
[----:B------:R-:W-:Y:S01]  /*6020*/  PRMT R92, R91, 0x8880, RZ ;  /* 0x000088805b5c7816 */ /* 0x000fe200000000ff */
[----:B------:R-:W-:Y:S01]  /*6030*/  IMAD R22, R70, R26, RZ ;  /* 0x0000001a46167224 */ /* 0x000fe200078e02ff */
[----:B------:R-:W-:Y:S01]  /*6040*/  SHF.L.U32 R111, R84, 0x8, RZ ;  /* 0x00000008546f7819 */ /* 0x000fe200000006ff */
[C---:B------:R-:W-:Y:S01]  /*6050*/  IMAD R26, R70.reuse, R30, RZ ;  /* 0x0000001e461a7224 */ /* 0x040fe200078e02ff */
[----:B------:R-:W-:Y:S01]  /*6060*/  SHF.R.S32.HI R84, RZ, 0x18, R87 ;  /* 0x00000018ff547819 */ /* 0x000fe20000011457 */
[C---:B------:R-:W-:Y:S01]  /*6070*/  IMAD R7, R70.reuse, R7, RZ ;  /* 0x0000000746077224 */ /* 0x040fe200078e02ff */
[----:B------:R-:W-:Y:S01]  /*6080*/  SHF.R.S32.HI R87, RZ, 0x18, R90 ;  /* 0x00000018ff577819 */ /* 0x000fe2000001145a */
[C---:B------:R-:W-:Y:S01]  /*6090*/  IMAD R30, R70.reuse, R34, RZ ;  /* 0x00000022461e7224 */ /* 0x040fe200078e02ff */
[----:B------:R-:W-:Y:S01]  /*60a0*/  SHF.L.U32 R108, R85, 0x8, RZ ;  /* 0x00000008556c7819 */ /* 0x000fe200000006ff */
[C---:B------:R-:W-:Y:S01]  /*60b0*/  IMAD R34, R70.reuse, R38, RZ ;  /* 0x0000002646227224 */ /* 0x040fe200078e02ff */
[----:B------:R-:W-:Y:S01]  /*60c0*/  SHF.R.S32.HI R85, RZ, 0x18, R88 ;  /* 0x00000018ff557819 */ /* 0x000fe20000011458 */
[----:B------:R-:W-:Y:S01]  /*60d0*/  IMAD R38, R70, R42, RZ ;  /* 0x0000002a46267224 */ /* 0x000fe200078e02ff */
[----:B------:R-:W-:Y:S01]  /*60e0*/  SHF.L.U32 R105, R86, 0x8, RZ ;  /* 0x0000000856697819 */ /* 0x000fe200000006ff */
[C---:B------:R-:W-:Y:S01]  /*60f0*/  IMAD R0, R70.reuse, R16, RZ ;  /* 0x0000001046007224 */ /* 0x040fe200078e02ff */
[----:B------:R-:W-:Y:S01]  /*6100*/  SHF.R.S32.HI R86, RZ, 0x18, R89 ;  /* 0x00000018ff567819 */ /* 0x000fe20000011459 */
[----:B------:R-:W-:Y:S01]  /*6110*/  IMAD R42, R70, R46, RZ ;  /* 0x0000002e462a7224 */ /* 0x000fe200078e02ff */
[----:B------:R-:W-:Y:S01]  /*6120*/  SHF.L.U32 R99, R88, 0x8, RZ ;  /* 0x0000000858637819 */ /* 0x000fe200000006ff */
[----:B------:R-:W-:Y:S01]  /*6130*/  IMAD R7, R72, R71, R7 ;  /* 0x0000004748077224 */ /* 0x000fe200078e0207 */
[----:B------:R-:W-:Y:S01]  /*6140*/  MOV R72, R133 ;  /* 0x0000008500487202 */ /* 0x000fe20000000f00 */
[C---:B------:R-:W-:Y:S01]  /*6150*/  IMAD R16, R70.reuse, R20, RZ ;  /* 0x0000001446107224 */ /* 0x040fe200078e02ff */
[----:B------:R-:W-:Y:S01]  /*6160*/  SHF.R.S32.HI R88, RZ, 0x18, R91 ;  /* 0x00000018ff587819 */ /* 0x000fe2000001145b */
[C---:B------:R-:W-:Y:S01]  /*6170*/  IMAD R46, R70.reuse, R50, RZ ;  /* 0x00000032462e7224 */ /* 0x040fe200078e02ff */
[----:B------:R-:W-:Y:S01]  /*6180*/  SHF.L.U32 R96, R89, 0x8, RZ ;  /* 0x0000000859607819 */ /* 0x000fe200000006ff */
[----:B------:R-:W-:Y:S01]  /*6190*/  IMAD R2, R70, R17, RZ ;  /* 0x0000001146027224 */ /* 0x000fe200078e02ff */
[----:B------:R-:W-:Y:S01]  /*61a0*/  SHF.L.U32 R93, R90, 0x8, RZ ;  /* 0x000000085a5d7819 */ /* 0x000fe200000006ff */
[C---:B------:R-:W-:Y:S01]  /*61b0*/  IMAD R20, R70.reuse, R24, RZ ;  /* 0x0000001846147224 */ /* 0x040fe200078e02ff */
[C---:B------:R-:W-:Y:S01]  /*61c0*/  SHF.L.U32 R90, R91.reuse, 0x10, RZ ;  /* 0x000000105b5a7819 */ /* 0x040fe200000006ff */
[C---:B------:R-:W-:Y:S01]  /*61d0*/  IMAD R50, R70.reuse, R54, RZ ;  /* 0x0000003646327224 */ /* 0x040fe200078e02ff */
[----:B------:R-:W-:Y:S01]  /*61e0*/  SHF.L.U32 R89, R91, 0x8, RZ ;  /* 0x000000085b597819 */ /* 0x000fe200000006ff */
[----:B------:R-:W-:Y:S01]  /*61f0*/  IMAD R17, R70, R21, RZ ;  /* 0x0000001546117224 */ /* 0x000fe200078e02ff */
[----:B------:R-:W-:Y:S01]  /*6200*/  IADD3 R68, PT, PT, R68, 0x1, RZ ;  /* 0x0000000144447810 */ /* 0x000fe20007ffe0ff */
[C---:B------:R-:W-:Y:S02]  /*6210*/  IMAD R24, R70.reuse, R28, RZ ;  /* 0x0000001c46187224 */ /* 0x040fe400078e02ff */
[C---:B------:R-:W-:Y:S02]  /*6220*/  IMAD R54, R70.reuse, R58, RZ ;  /* 0x0000003a46367224 */ /* 0x040fe400078e02ff */
[C---:B------:R-:W-:Y:S02]  /*6230*/  IMAD R8, R70.reuse, R8, RZ ;  /* 0x0000000846087224 */ /* 0x040fe400078e02ff */
[C---:B------:R-:W-:Y:S02]  /*6240*/  IMAD R21, R70.reuse, R25, RZ ;  /* 0x0000001946157224 */ /* 0x040fe400078e02ff */
[C---:B------:R-:W-:Y:S02]  /*6250*/  IMAD R28, R70.reuse, R32, RZ ;  /* 0x00000020461c7224 */ /* 0x040fe400078e02ff */
[C---:B------:R-:W-:Y:S02]  /*6260*/  IMAD R58, R70.reuse, R62, RZ ;  /* 0x0000003e463a7224 */ /* 0x040fe400078e02ff */
[C---:B------:R-:W-:Y:S02]  /*6270*/  IMAD R25, R70.reuse, R29, RZ ;  /* 0x0000001d46197224 */ /* 0x040fe400078e02ff */
[C---:B------:R-:W-:Y:S02]  /*6280*/  IMAD R32, R70.reuse, R36, RZ ;  /* 0x0000002446207224 */ /* 0x040fe400078e02ff */
[C---:B------:R-:W-:Y:S01]  /*6290*/  IMAD R62, R70.reuse, R66, RZ ;  /* 0x00000042463e7224 */ /* 0x040fe200078e02ff */
[----:B------:R-:W-:Y:S01]  /*62a0*/  I2IP.S8.S32.SAT R66, R7, R6, RZ ;  /* 0x0000000607427239 */ /* 0x000fe200000014ff */
[C---:B------:R-:W-:Y:S01]  /*62b0*/  IMAD R9, R70.reuse, R9, RZ ;  /* 0x0000000946097224 */ /* 0x040fe200078e02ff */
[----:B------:R-:W-:Y:S01]  /*62c0*/  SHF.R.S32.HI R6, RZ, 0x18, R132 ;  /* 0x00000018ff067819 */ /* 0x000fe20000011484 */
[C---:B------:R-:W-:Y:S02]  /*62d0*/  IMAD R29, R70.reuse, R33, RZ ;  /* 0x00000021461d7224 */ /* 0x040fe400078e02ff */
[C---:B------:R-:W-:Y:S02]  /*62e0*/  IMAD R36, R70.reuse, R40, RZ ;  /* 0x0000002846247224 */ /* 0x040fe400078e02ff */
[C---:B------:R-:W-:Y:S02]  /*62f0*/  IMAD R33, R70.reuse, R37, RZ ;  /* 0x0000002546217224 */ /* 0x040fe400078e02ff */
[C---:B------:R-:W-:Y:S02]  /*6300*/  IMAD R40, R70.reuse, R44, RZ ;  /* 0x0000002c46287224 */ /* 0x040fe400078e02ff */
[C---:B------:R-:W-:Y:S02]  /*6310*/  IMAD R10, R70.reuse, R10, RZ ;  /* 0x0000000a460a7224 */ /* 0x040fe400078e02ff */
[C---:B------:R-:W-:Y:S02]  /*6320*/  IMAD R37, R70.reuse, R41, RZ ;  /* 0x0000002946257224 */ /* 0x040fe400078e02ff */
[----:B------:R-:W-:Y:S02]  /*6330*/  IMAD R44, R70, R48, RZ ;  /* 0x00000030462c7224 */ /* 0x000fe400078e02ff */
[----:B------:R-:W-:Y:S01]  /*6340*/  IMAD R8, R72, R71, R8 ;  /* 0x0000004748087224 */ /* 0x000fe200078e0208 */
[----:B------:R-:W-:Y:S01]  /*6350*/  I2IP.S8.S32.SAT R72, R5, R4, R66 ;  /* 0x0000000405487239 */ /* 0x000fe20000001442 */
[C---:B------:R-:W-:Y:S01]  /*6360*/  IMAD R41, R70.reuse, R45, RZ ;  /* 0x0000002d46297224 */ /* 0x040fe200078e02ff */
[----:B------:R-:W-:Y:S01]  /*6370*/  SHF.R.S32.HI R4, RZ, 0x18, R127 ;  /* 0x00000018ff047819 */ /* 0x000fe2000001147f */
[C---:B------:R-:W-:Y:S01]  /*6380*/  IMAD R48, R70.reuse, R52, RZ ;  /* 0x0000003446307224 */ /* 0x040fe200078e02ff */
[----:B------:R-:W-:Y:S01]  /*6390*/  SHF.R.S32.HI R5, RZ, 0x18, R126 ;  /* 0x00000018ff057819 */ /* 0x000fe2000001147e */
[C---:B------:R-:W-:Y:S02]  /*63a0*/  IMAD R11, R70.reuse, R11, RZ ;  /* 0x0000000b460b7224 */ /* 0x040fe400078e02ff */
[C---:B------:R-:W-:Y:S02]  /*63b0*/  IMAD R45, R70.reuse, R49, RZ ;  /* 0x00000031462d7224 */ /* 0x040fe400078e02ff */
[C---:B------:R-:W-:Y:S02]  /*63c0*/  IMAD R52, R70.reuse, R56, RZ ;  /* 0x0000003846347224 */ /* 0x040fe400078e02ff */
[----:B------:R-:W-:Y:S02]  /*63d0*/  IMAD R9, R73, R71, R9 ;  /* 0x0000004749097224 */ /* 0x000fe400078e0209 */
[C---:B------:R-:W-:Y:S02]  /*63e0*/  IMAD R49, R70.reuse, R53, RZ ;  /* 0x0000003546317224 */ /* 0x040fe400078e02ff */
[C---:B------:R-:W-:Y:S02]  /*63f0*/  IMAD R56, R70.reuse, R60, RZ ;  /* 0x0000003c46387224 */ /* 0x040fe400078e02ff */
[C---:B------:R-:W-:Y:S02]  /*6400*/  IMAD R12, R70.reuse, R12, RZ ;  /* 0x0000000c460c7224 */ /* 0x040fe400078e02ff */
[C---:B------:R-:W-:Y:S02]  /*6410*/  IMAD R53, R70.reuse, R57, RZ ;  /* 0x0000003946357224 */ /* 0x040fe400078e02ff */
[----:B------:R-:W-:Y:S01]  /*6420*/  IMAD R60, R70, R64, RZ ;  /* 0x00000040463c7224 */ /* 0x000fe200078e02ff */
[----:B------:R-:W-:Y:S01]  /*6430*/  SHF.R.S32.HI R64, RZ, 0x18, R130 ;  /* 0x00000018ff407819 */ /* 0x000fe20000011482 */
[----:B------:R-:W-:Y:S02]  /*6440*/  IMAD.MOV.U32 R7, RZ, RZ, R131 ;  /* 0x000000ffff077224 */ /* 0x000fe400078e0083 */
[----:B------:R-:W-:Y:S01]  /*6450*/  IMAD R10, R6, R71, R10 ;  /* 0x00000047060a7224 */ /* 0x000fe200078e020a */
[----:B------:R-:W-:Y:S01]  /*6460*/  MOV R6, R128 ;  /* 0x0000008000067202 */ /* 0x000fe20000000f00 */
[C---:B------:R-:W-:Y:S02]  /*6470*/  IMAD R57, R70.reuse, R61, RZ ;  /* 0x0000003d46397224 */ /* 0x040fe400078e02ff */
[C---:B------:R-:W-:Y:S02]  /*6480*/  IMAD R13, R70.reuse, R13, RZ ;  /* 0x0000000d460d7224 */ /* 0x040fe400078e02ff */
[----:B------:R-:W-:Y:S01]  /*6490*/  IMAD R61, R70, R65, RZ ;  /* 0x00000041463d7224 */ /* 0x000fe200078e02ff */
[----:B------:R-:W-:Y:S01]  /*64a0*/  SHF.R.S32.HI R65, RZ, 0x18, R129 ;  /* 0x00000018ff417819 */ /* 0x000fe20000011481 */
[-C--:B------:R-:W-:Y:S02]  /*64b0*/  IMAD R11, R74, R71.reuse, R11 ;  /* 0x000000474a0b7224 */ /* 0x080fe400078e020b */
[C---:B------:R-:W-:Y:S02]  /*64c0*/  IMAD R14, R70.reuse, R14, RZ ;  /* 0x0000000e460e7224 */ /* 0x040fe400078e02ff */
[----:B------:R-:W-:Y:S01]  /*64d0*/  IMAD R12, R7, R71, R12 ;  /* 0x00000047070c7224 */ /* 0x000fe200078e020c */
[----:B------:R-:W-:Y:S01]  /*64e0*/  I2IP.S8.S32.SAT R10, R11, R10, RZ ;  /* 0x0000000a0b0a7239 */ /* 0x000fe200000014ff */
[----:B------:R-:W-:Y:S01]  /*64f0*/  IMAD R15, R70, R15, RZ ;  /* 0x0000000f460f7224 */ /* 0x000fe200078e02ff */
[----:B------:R-:W-:Y:S01]  /*6500*/  SHF.R.S32.HI R7, RZ, 0x18, R123 ;  /* 0x00000018ff077819 */ /* 0x000fe2000001147b */
[-C--:B------:R-:W-:Y:S01]  /*6510*/  IMAD R13, R64, R71.reuse, R13 ;  /* 0x00000047400d7224 */ /* 0x080fe200078e020d */
[----:B------:R-:W-:Y:S01]  /*6520*/  I2IP.S8.S32.SAT R73, R9, R8, R10 ;  /* 0x0000000809497239 */ /* 0x000fe2000000140a */
[-C--:B------:R-:W-:Y:S02]  /*6530*/  IMAD R14, R65, R71.reuse, R14 ;  /* 0x00000047410e7224 */ /* 0x080fe400078e020e */
[-C--:B------:R-:W-:Y:S02]  /*6540*/  IMAD R15, R75, R71.reuse, R15 ;  /* 0x000000474b0f7224 */ /* 0x080fe400078e020f */
[----:B------:R-:W-:Y:S01]  /*6550*/  IMAD R0, R6, R71, R0 ;  /* 0x0000004706007224 */ /* 0x000fe200078e0200 */
[----:B------:R-:W-:Y:S01]  /*6560*/  SHF.R.S32.HI R6, RZ, 0x18, R124 ;  /* 0x00000018ff067819 */ /* 0x000fe2000001147c */
[----:B------:R-:W-:Y:S01]  /*6570*/  IMAD R19, R70, R19, RZ ;  /* 0x0000001346137224 */ /* 0x000fe200078e02ff */
[----:B------:R-:W-:Y:S01]  /*6580*/  I2IP.S8.S32.SAT R14, R15, R14, RZ ;  /* 0x0000000e0f0e7239 */ /* 0x000fe200000014ff */
[----:B------:R-:W-:Y:S01]  /*6590*/  IMAD R2, R4, R71, R2 ;  /* 0x0000004704027224 */ /* 0x000fe200078e0202 */
[----:B------:R-:W-:Y:S01]  /*65a0*/  MOV R4, R125 ;  /* 0x0000007d00047202 */ /* 0x000fe20000000f00 */
[-C--:B------:R-:W-:Y:S01]  /*65b0*/  IMAD R3, R5, R71.reuse, R3 ;  /* 0x0000004705037224 */ /* 0x080fe200078e0203 */
[----:B------:R-:W-:Y:S01]  /*65c0*/  I2IP.S8.S32.SAT R74, R13, R12, R14 ;  /* 0x0000000c0d4a7239 */ /* 0x000fe2000000140e */
[-C--:B------:R-:W-:Y:S02]  /*65d0*/  IMAD R19, R76, R71.reuse, R19 ;  /* 0x000000474c137224 */ /* 0x080fe400078e0213 */
[----:B------:R-:W-:Y:S01]  /*65e0*/  IMAD R16, R4, R71, R16 ;  /* 0x0000004704107224 */ /* 0x000fe200078e0210 */
[----:B------:R-:W-:Y:S01]  /*65f0*/  SHF.R.S32.HI R4, RZ, 0x18, R121 ;  /* 0x00000018ff047819 */ /* 0x000fe20000011479 */
[----:B------:R-:W-:Y:S01]  /*6600*/  IMAD R23, R70, R23, RZ ;  /* 0x0000001746177224 */ /* 0x000fe200078e02ff */
[----:B------:R-:W-:Y:S01]  /*6610*/  I2IP.S8.S32.SAT R19, R19, R3, RZ ;  /* 0x0000000313137239 */ /* 0x000fe200000014ff */
[-C--:B------:R-:W-:Y:S01]  /*6620*/  IMAD R17, R6, R71.reuse, R17 ;  /* 0x0000004706117224 */ /* 0x080fe200078e0211 */
[----:B------:R-:W-:Y:S01]  /*6630*/  MOV R3, R122 ;  /* 0x0000007a00037202 */ /* 0x000fe20000000f00 */
[-C--:B------:R-:W-:Y:S01]  /*6640*/  IMAD R18, R7, R71.reuse, R18 ;  /* 0x0000004707127224 */ /* 0x080fe200078e0212 */
[----:B------:R-:W-:Y:S01]  /*6650*/  I2IP.S8.S32.SAT R75, R2, R0, R19 ;  /* 0x00000000024b7239 */ /* 0x000fe20000001413 */
[-C--:B------:R-:W-:Y:S01]  /*6660*/  IMAD R23, R77, R71.reuse, R23 ;  /* 0x000000474d177224 */ /* 0x080fe200078e0217 */
[----:B------:R-:W-:Y:S01]  /*6670*/  SHF.R.S32.HI R0, RZ, 0x18, R120 ;  /* 0x00000018ff007819 */ /* 0x000fe20000011478 */
[----:B------:R-:W-:Y:S01]  /*6680*/  IMAD R20, R3, R71, R20 ;  /* 0x0000004703147224 */ /* 0x000fe200078e0214 */
[----:B------:R-:W-:Y:S01]  /*6690*/  MOV R2, R119 ;  /* 0x0000007700027202 */ /* 0x000fe20000000f00 */
[----:B------:R-:W-:Y:S01]  /*66a0*/  IMAD R27, R70, R27, RZ ;  /* 0x0000001b461b7224 */ /* 0x000fe200078e02ff */
[----:B------:R1:W-:Y:S01]  /*66b0*/  STS.128 [R146+UR44+0x2200], R72 ;  /* 0x0022004892007988 */ /* 0x0003e20008000c2c */
[-C--:B------:R-:W-:Y:S01]  /*66c0*/  IMAD R21, R4, R71.reuse, R21 ;  /* 0x0000004704157224 */ /* 0x080fe200078e0215 */
[----:B------:R-:W-:Y:S01]  /*66d0*/  I2IP.S8.S32.SAT R18, R23, R18, RZ ;  /* 0x0000001217127239 */ /* 0x000fe200000014ff */
[-C--:B------:R-:W-:Y:S01]  /*66e0*/  IMAD R22, R0, R71.reuse, R22 ;  /* 0x0000004700167224 */ /* 0x080fe200078e0216 */
[----:B------:R-:W-:Y:S01]  /*66f0*/  SHF.R.S32.HI R3, RZ, 0x18, R118 ;  /* 0x00000018ff037819 */ /* 0x000fe20000011476 */
[-C--:B------:R-:W-:Y:S01]  /*6700*/  IMAD R27, R78, R71.reuse, R27 ;  /* 0x000000474e1b7224 */ /* 0x080fe200078e021b */
[----:B------:R-:W-:Y:S01]  /*6710*/  SHF.R.S32.HI R4, RZ, 0x18, R117 ;  /* 0x00000018ff047819 */ /* 0x000fe20000011475 */
[----:B------:R-:W-:Y:S01]  /*6720*/  IMAD R24, R2, R71, R24 ;  /* 0x0000004702187224 */ /* 0x000fe200078e0218 */
[----:B------:R-:W-:Y:S01]  /*6730*/  I2IP.S8.S32.SAT R16, R17, R16, R18 ;  /* 0x0000001011107239 */ /* 0x000fe20000001412 */
[----:B------:R-:W-:Y:S01]  /*6740*/  IMAD R31, R70, R31, RZ ;  /* 0x0000001f461f7224 */ /* 0x000fe200078e02ff */
[----:B------:R-:W-:Y:S01]  /*6750*/  I2IP.S8.S32.SAT R17, R27, R22, RZ ;  /* 0x000000161b117239 */ /* 0x000fe200000014ff */
[-C--:B------:R-:W-:Y:S01]  /*6760*/  IMAD R25, R3, R71.reuse, R25 ;  /* 0x0000004703197224 */ /* 0x080fe200078e0219 */
[----:B------:R-:W-:Y:S01]  /*6770*/  SHF.R.S32.HI R2, RZ, 0x18, R115 ;  /* 0x00000018ff027819 */ /* 0x000fe20000011473 */
[-C--:B------:R-:W-:Y:S01]  /*6780*/  IMAD R26, R4, R71.reuse, R26 ;  /* 0x00000047041a7224 */ /* 0x080fe200078e021a */
[----:B------:R-:W-:Y:S01]  /*6790*/  I2IP.S8.S32.SAT R17, R21, R20, R17 ;  /* 0x0000001415117239 */ /* 0x000fe20000001411 */
[----:B------:R-:W-:Y:S01]  /*67a0*/  IMAD.MOV.U32 R0, RZ, RZ, R116 ;  /* 0x000000ffff007224 */ /* 0x000fe200078e0074 */
[----:B------:R-:W-:Y:S01]  /*67b0*/  SHF.R.S32.HI R3, RZ, 0x18, R114 ;  /* 0x00000018ff037819 */ /* 0x000fe20000011472 */
[-C--:B------:R-:W-:Y:S01]  /*67c0*/  IMAD R31, R79, R71.reuse, R31 ;  /* 0x000000474f1f7224 */ /* 0x080fe200078e021f */
[----:B------:R-:W-:Y:S01]  /*67d0*/  SHF.R.S32.HI R4, RZ, 0x18, R108 ;  /* 0x00000018ff047819 */ /* 0x000fe2000001146c */
[----:B------:R-:W-:Y:S01]  /*67e0*/  IMAD R28, R0, R71, R28 ;  /* 0x00000047001c7224 */ /* 0x000fe200078e021c */
[----:B------:R-:W-:Y:S01]  /*67f0*/  MOV R0, R113 ;  /* 0x0000007100007202 */ /* 0x000fe20000000f00 */
[----:B------:R-:W-:Y:S01]  /*6800*/  IMAD R35, R70, R35, RZ ;  /* 0x0000002346237224 */ /* 0x000fe200078e02ff */
[----:B------:R-:W-:Y:S01]  /*6810*/  I2IP.S8.S32.SAT R18, R31, R26, RZ ;  /* 0x0000001a1f127239 */ /* 0x000fe200000014ff */
[-C--:B------:R-:W-:Y:S01]  /*6820*/  IMAD R29, R2, R71.reuse, R29 ;  /* 0x00000047021d7224 */ /* 0x080fe200078e021d */
[----:B------:R-:W-:Y:S01]  /*6830*/  SHF.R.S32.HI R2, RZ, 0x18, R112 ;  /* 0x00000018ff027819 */ /* 0x000fe20000011470 */
[-C--:B------:R-:W-:Y:S01]  /*6840*/  IMAD R30, R3, R71.reuse, R30 ;  /* 0x00000047031e7224 */ /* 0x080fe200078e021e */
[----:B------:R-:W-:Y:S01]  /*6850*/  I2IP.S8.S32.SAT R18, R25, R24, R18 ;  /* 0x0000001819127239 */ /* 0x000fe20000001412 */
[-C--:B------:R-:W-:Y:S01]  /*6860*/  IMAD R35, R80, R71.reuse, R35 ;  /* 0x0000004750237224 */ /* 0x080fe200078e0223 */
[----:B------:R-:W-:Y:S01]  /*6870*/  SHF.R.S32.HI R3, RZ, 0x18, R109 ;  /* 0x00000018ff037819 */ /* 0x000fe2000001146d */
        /* <DEDUP_REMOVED lines=8> */
[----:B------:R-:W-:Y:S01]  /*6900*/  IMAD R39, R81, R71, R39 ;  /* 0x0000004751277224 */ /* 0x000fe200078e0227 */
[----:B------:R-:W-:Y:S01]  /*6910*/  MOV R0, R107 ;  /* 0x0000006b00007202 */ /* 0x000fe20000000f00 */
[----:B------:R-:W-:Y:S01]  /*6920*/  IMAD R36, R2, R71, R36 ;  /* 0x0000004702247224 */ /* 0x000fe200078e0224 */
[----:B------:R-:W-:Y:S01]  /*6930*/  SHF.R.S32.HI R2, RZ, 0x18, R106 ;  /* 0x00000018ff027819 */ /* 0x000fe2000001146a */
[----:B------:R-:W-:Y:S01]  /*6940*/  IMAD R43, R70, R43, RZ ;  /* 0x0000002b462b7224 */ /* 0x000fe200078e02ff */
[----:B------:R1:W-:Y:S01]  /*6950*/  STS.128 [R145+0x2200], R16 ;  /* 0x0022001091007388 */ /* 0x0003e20000000c00 */
[-C--:B------:R-:W-:Y:S01]  /*6960*/  IMAD R37, R3, R71.reuse, R37 ;  /* 0x0000004703257224 */ /* 0x080fe200078e0225 */
[----:B------:R-:W-:Y:S01]  /*6970*/  I2IP.S8.S32.SAT R34, R39, R34, RZ ;  /* 0x0000002227227239 */ /* 0x000fe200000014ff */
[-C--:B------:R-:W-:Y:S01]  /*6980*/  IMAD R38, R4, R71.reuse, R38 ;  /* 0x0000004704267224 */ /* 0x080fe200078e0226 */
[----:B------:R-:W-:Y:S01]  /*6990*/  SHF.R.S32.HI R3, RZ, 0x18, R103 ;  /* 0x00000018ff037819 */ /* 0x000fe20000011467 */
[-C--:B------:R-:W-:Y:S01]  /*69a0*/  IMAD R43, R82, R71.reuse, R43 ;  /* 0x00000047522b7224 */ /* 0x080fe200078e022b */
[----:B------:R-:W-:Y:S01]  /*69b0*/  I2IP.S8.S32.SAT R32, R33, R32, R34 ;  /* 0x0000002021207239 */ /* 0x000fe20000001422 */
        /* <DEDUP_REMOVED lines=15> */
[----:B------:R-:W-:Y:S01]  /*6ab0*/  SHF.R.S32.HI R3, RZ, 0x18, R97 ;  /* 0x00000018ff037819 */ /* 0x000fe20000011461 */
[-C--:B------:R-:W-:Y:S01]  /*6ac0*/  IMAD R46, R4, R71.reuse, R46 ;  /* 0x00000047042e7224 */ /* 0x080fe200078e022e */
[----:B------:R-:W-:Y:S01]  /*6ad0*/  I2IP.S8.S32.SAT R34, R41, R40, R34 ;  /* 0x0000002829227239 */ /* 0x000fe20000001422 */
[----:B------:R-:W-:Y:S02]  /*6ae0*/  IMAD.MOV.U32 R0, RZ, RZ, R101 ;  /* 0x000000ffff007224 */ /* 0x000fe400078e0065 */
        /* <DEDUP_REMOVED lines=8> */
[----:B------:R-:W-:Y:S01]  /*6b70*/  SHF.R.S32.HI R0, RZ, 0x18, R96 ;  /* 0x00000018ff007819 */ /* 0x000fe20000011460 */
[-C--:B------:R-:W-:Y:S01]  /*6b80*/  IMAD R55, R85, R71.reuse, R55 ;  /* 0x0000004755377224 */ /* 0x080fe200078e0237 */
[----:B------:R-:W-:Y:S01]  /*6b90*/  I2IP.S8.S32.SAT R35, R45, R44, R35 ;  /* 0x0000002c2d237239 */ /* 0x000fe20000001423 */
[----:B------:R-:W-:Y:S01]  /*6ba0*/  IMAD R52, R2, R71, R52 ;  /* 0x0000004702347224 */ /* 0x000fe200078e0234 */
[----:B------:R-:W-:Y:S01]  /*6bb0*/  MOV R2, R95 ;  /* 0x0000005f00027202 */ /* 0x000fe20000000f00 */
[----:B------:R-:W-:Y:S01]  /*6bc0*/  IMAD R53, R3, R71, R53 ;  /* 0x0000004703357224 */ /* 0x000fe200078e0235 */
[----:B------:R-:W-:Y:S01]  /*6bd0*/  SHF.R.S32.HI R3, RZ, 0x18, R94 ;  /* 0x00000018ff037819 */ /* 0x000fe2000001145e */
[----:B------:R1:W-:Y:S01]  /*6be0*/  STS.128 [R144+0x2200], R32 ;  /* 0x0022002090007388 */ /* 0x0003e20000000c00 */
[----:B------:R-:W-:Y:S01]  /*6bf0*/  IMAD R59, R70, R59, RZ ;  /* 0x0000003b463b7224 */ /* 0x000fe200078e02ff */
[----:B------:R-:W-:Y:S01]  /*6c00*/  I2IP.S8.S32.SAT R50, R55, R50, RZ ;  /* 0x0000003237327239 */ /* 0x000fe200000014ff */
[-C--:B------:R-:W-:Y:S01]  /*6c10*/  IMAD R54, R0, R71.reuse, R54 ;  /* 0x0000004700367224 */ /* 0x080fe200078e0236 */
[----:B------:R-:W-:Y:S01]  /*6c20*/  SHF.R.S32.HI R0, RZ, 0x18, R93 ;  /* 0x00000018ff007819 */ /* 0x000fe2000001145d */
[-C--:B------:R-:W-:Y:S01]  /*6c30*/  IMAD R59, R86, R71.reuse, R59 ;  /* 0x00000047563b7224 */ /* 0x080fe200078e023b */
[----:B------:R-:W-:Y:S01]  /*6c40*/  I2IP.S8.S32.SAT R48, R49, R48, R50 ;  /* 0x0000003031307239 */ /* 0x000fe20000001432 */
[-C--:B------:R-:W-:Y:S01]  /*6c50*/  IMAD R56, R2, R71.reuse, R56 ;  /* 0x0000004702387224 */ /* 0x080fe200078e0238 */
[----:B------:R-:W-:Y:S01]  /*6c60*/  MOV R2, R92 ;  /* 0x0000005c00027202 */ /* 0x000fe20000000f00 */
        /* <DEDUP_REMOVED lines=8> */
[-C--:B------:R-:W-:Y:S02]  /*6cf0*/  IMAD R60, R2, R71.reuse, R60 ;  /* 0x00000047023c7224 */ /* 0x080fe400078e023c */
[----:B------:R-:W-:Y:S01]  /*6d00*/  IMAD R61, R3, R71, R61 ;  /* 0x00000047033d7224 */ /* 0x000fe200078e023d */
[----:B------:R-:W-:Y:S01]  /*6d10*/  I2IP.S8.S32.SAT R58, R63, R58, RZ ;  /* 0x0000003a3f3a7239 */ /* 0x000fe200000014ff */
[----:B------:R-:W-:Y:S02]  /*6d20*/  IMAD R67, R70, R67, RZ ;  /* 0x0000004346437224 */ /* 0x000fe400078e02ff */
[-C--:B------:R-:W-:Y:S01]  /*6d30*/  IMAD R62, R0, R71.reuse, R62 ;  /* 0x00000047003e7224 */ /* 0x080fe200078e023e */
[----:B------:R-:W-:Y:S01]  /*6d40*/  I2IP.S8.S32.SAT R50, R57, R56, R58 ;  /* 0x0000003839327239 */ /* 0x000fe2000000143a */
[----:B------:R-:W-:Y:S05]  /*6d50*/  IMAD R67, R88, R71, R67 ;  /* 0x0000004758437224 */ /* 0x000fea00078e0243 */
[----:B------:R-:W-:Y:S04]  /*6d60*/  I2IP.S8.S32.SAT R51, R67, R62, RZ ;  /* 0x0000003e43337239 */ /* 0x000fe800000014ff */
[----:B------:R-:W-:Y:S05]  /*6d70*/  I2IP.S8.S32.SAT R51, R61, R60, R51 ;  /* 0x0000003c3d337239 */ /* 0x000fea0000001433 */
[----:B------:R1:W-:Y:S01]  /*6d80*/  STS.128 [R143+0x2200], R48 ;  /* 0x002200308f007388 */ /* 0x0003e20000000c00 */
[----:B------:R-:W-:Y:S01]  /*6d90*/  @!PT LDS RZ, [RZ] ;  /* 0x00000000fffff984 */ /* 0x000fe20000000800 */
[----:B------:R-:W-:Y:S01]  /*6da0*/  @!PT LDS RZ, [RZ] ;  /* 0x00000000fffff984 */ /* 0x000fe20000000800 */
[----:B------:R-:W-:Y:S01]  /*6db0*/  @!PT LDS RZ, [RZ] ;  /* 0x00000000fffff984 */ /* 0x000fe20000000800 */
[----:B------:R-:W-:Y:S01]  /*6dc0*/  @!PT LDS RZ, [RZ] ;  /* 0x00000000fffff984 */ /* 0x000fe20000000800 */
[----:B------:R3:W-:Y:S07]  /*6dd0*/  MEMBAR.ALL.CTA ;  /* 0x0000000000007992 */ /* 0x0007ee0000008000 */
[----:B---3--:R-:W3:Y:S02]  /*6de0*/  FENCE.VIEW.ASYNC.S ;  /* 0x00000000000073c6 */ /* 0x008ee40000000000 */
[----:B---3--:R-:W-:Y:S06]  /*6df0*/  BAR.SYNC.DEFER_BLOCKING 0x1, 0x80 ;  /* 0x0042000000007b1d */ /* 0x008fec0000010000 */
[----:B------:R-:W-:Y:S05]  /*6e00*/  @P0 BRA `(.L_x_100) ;  /* 0x0000000000300947 */ /* 0x000fea0003800000 */
[----:B------:R-:W-:Y:S02]  /*6e10*/  UIADD3 UR4, UPT, UPT, UR44, 0x2200, URZ ;  /* 0x000022002c047890 */ /* 0x000fe4000fffe0ff */
[----:B------:R-:W-:Y:S02]  /*6e20*/  USHF.L.U32 UR9, UR45, 0x6, URZ ;  /* 0x000000062d097899 */ /* 0x000fe400080006ff */
[----:B------:R-:W-:Y:S02]  /*6e30*/  USHF.L.U32 UR10, UR46, 0x7, URZ ;  /* 0x000000072e0a7899 */ /* 0x000fe400080006ff */
[----:B------:R-:W-:Y:S01]  /*6e40*/  MOV R153, UR4 ;  /* 0x0000000400997c02 */ /* 0x000fe20008000f00 */
[----:B------:R-:W-:Y:S01]  /*6e50*/  UIADD3 UR4, UP0, UPT, UR62, 0x680, URZ ;  /* 0x000006803e047890 */ /* 0x000fe2000ff1e0ff */
[----:B------:R-:W-:Y:S02]  /*6e60*/  UMOV UR11, UR36 ;  /* 0x00000024000b7c82 */ /* 0x000fe40008000000 */
[----:B------:R-:W-:Y:S01]  /*6e70*/  R2UR UR8, R153 ;  /* 0x00000000990872ca */ /* 0x000fe200000e0000 */
[----:B------:R-:W-:Y:S11]  /*6e80*/  UIADD3.X UR5, UPT, UPT, URZ, UR63, URZ, UP0, !UPT ;  /* 0x0000003fff057290 */ /* 0x000ff600087fe4ff */
[----:B------:R-:W-:Y:S01]  /*6e90*/  @!UPT UIADD3 URZ, UPT, UPT, URZ, URZ, URZ ;  /* 0x000000fffffff290 */ /* 0x000fe2000fffe0ff */
[----:B------:R3:W-:Y:S01]  /*6ea0*/  UTMASTG.3D [UR8], [UR4] ;  /* 0x00000008040073b5 */ /* 0x0007e20008010000 */
[----:B------:R0:W-:Y:S01]  /*6eb0*/  UTMACMDFLUSH ;  /* 0x00000000000079b7 */ /* 0x0001e20000000000 */
[----:B---3--:R-:W-:Y:S04]  /*6ec0*/  DEPBAR.LE SB0, 0x0 ;  /* 0x000080000000791a */ /* 0x008fe80000000000 */
.L_x_100:
[----:B------:R-:W-:Y:S05]  /*6ed0*/  BSYNC.RECONVERGENT B0 ;  /* 0x0000000000007941 */ /* 0x000fea0003800200 */
.L_x_99:
[----:B------:R-:W-:Y:S01]  /*6ee0*/  BAR.SYNC.DEFER_BLOCKING 0x1, 0x80 ;  /* 0x0042000000007b1d */ /* 0x000fe20000010000 */
[----:B------:R-:W-:Y:S01]  /*6ef0*/  ISETP.NE.AND P0, PT, R149, 0x2, PT ;  /* 0x000000029500780c */ /* 0x000fe20003f05270 */
[----:B------:R-:W-:Y:S01]  /*6f00*/  UISETP.NE.AND UP0, UPT, UR47, URZ, UPT ;  /* 0x000000ff2f00728c */ /* 0x000fe2000bf05270 */
[----:B------:R-:W-:Y:S01]  /*6f10*/  ISETP.NE.AND P1, PT, R68, 0x4, PT ;  /* 0x000000044400780c */ /* 0x000fe20003f25270 */
[----:B------:R-:W-:Y:S01]  /*6f20*/  UIADD3 UR45, UPT, UPT, UR37, UR57, URZ ;  /* 0x00000039252d7290 */ /* 0x000fe2000fffe0ff */
[----:B------:R-:W-:Y:S01]  /*6f30*/  SEL R2, RZ, 0x1, P0 ;  /* 0x00000001ff027807 */ /* 0x000fe20000000000 */
[----:B------:R-:W-:Y:S01]  /*6f40*/  UIADD3 UR46, UPT, UPT, UR38, UR60, URZ ;  /* 0x0000003c262e7290 */ /* 0x000fe2000fffe0ff */
[----:B------:R-:W-:Y:S02]  /*6f50*/  SEL R0, RZ, 0x1, P1 ;  /* 0x00000001ff007807 */ /* 0x000fe40000800000 */
[----:B------:R-:W-:Y:S02]  /*6f60*/  LOP3.LUT R151, R151, R2, RZ, 0x3c, !PT ;  /* 0x0000000297977212 */ /* 0x000fe400078e3cff */
[----:B------:R-:W-:Y:S02]  /*6f70*/  LOP3.LUT R152, R152, R0, RZ, 0x3c, !PT ;  /* 0x0000000098987212 */ /* 0x000fe400078e3cff */
[----:B------:R-:W-:Y:S02]  /*6f80*/  SEL R149, R149, RZ, P0 ;  /* 0x000000ff95957207 */ /* 0x000fe40000000000 */
[----:B------:R-:W-:Y:S01]  /*6f90*/  SEL R68, R68, RZ, P1 ;  /* 0x000000ff44447207 */ /* 0x000fe20000800000 */
[----:B------:R-:W-:Y:S01]  /*6fa0*/  UMOV UR36, UR51 ;  /* 0x0000003300247c82 */ /* 0x000fe20008000000 */
[----:B------:R-:W-:Y:S05]  /*6fb0*/  BRA.U UP0, `(.L_x_101) ;  /* 0xffffffd900dc7547 */ /* 0x000fea000b83ffff */
[----:B------:R-:W-:Y:S05]  /*6fc0*/  EXIT ;  /* 0x000000000000794d */ /* 0x000fea0003800000 */
.L_x_24:
[----:B--2---:R2:W3:Y:S02]  /*6fd0*/  SYNCS.PHASECHK.TRANS64.TRYWAIT P0, [R0+URZ+0xd0], R2 ;  /* 0x0000d002000075a7 */ /* 0x0044e400080011ff */
[----:B---3--:R-:W-:Y:S05]  /*6fe0*/  @!P0 NANOSLEEP.SYNCS 0x989680 ;  /* 0x009896800000895d */ /* 0x008fea0003900000 */
[----:B------:R-:W3:Y:S02]  /*6ff0*/  @!P0 SYNCS.PHASECHK.TRANS64 P0, [R0+URZ+0xd0], R2 ;  /* 0x0000d002000085a7 */ /* 0x000ee400080010ff */
[----:B---3--:R-:W-:Y:S05]  /*7000*/  @!P0 BRA `(.L_x_24) ;  /* 0xfffffffc00f08947 */ /* 0x008fea000383ffff */
[----:B------:R-:W-:Y:S05]  /*7010*/  BRA `(.L_x_102) ;  /* 0xffffffa800007947 */ /* 0x000fea000383ffff */
.L_x_27:
[----:B-1----:R-:W-:-:S07]  /*7020*/  MOV R0, UR33 ;  /* 0x0000002100007c02 */ /* 0x002fce0008000f00 */
.L_x_103:
[----:B-1----:R1:W2:Y:S02]  /*7030*/  SYNCS.PHASECHK.TRANS64.TRYWAIT P0, [R0+URZ+0x20], R3 ;  /* 0x00002003000075a7 */ /* 0x0022a400080011ff */
[----:B--2---:R-:W-:Y:S05]  /*7040*/  @!P0 NANOSLEEP.SYNCS 0x989680 ;  /* 0x009896800000895d */ /* 0x004fea0003900000 */
[----:B------:R-:W2:Y:S02]  /*7050*/  @!P0 SYNCS.PHASECHK.TRANS64 P0, [R0+URZ+0x20], R3 ;  /* 0x00002003000085a7 */ /* 0x000ea400080010ff */
[----:B--2---:R-:W-:Y:S05]  /*7060*/  @!P0 BRA `(.L_x_103) ;  /* 0xfffffffc00f08947 */ /* 0x004fea000383ffff */
[----:B------:R-:W-:Y:S05]  /*7070*/  BRA `(.L_x_26) ;  /* 0xffffffa800487947 */ /* 0x000fea000383ffff */
.L_x_34:
[----:B-1----:R-:W-:-:S07]  /*7080*/  MOV R0, UR17 ;  /* 0x0000001100007c02 */ /* 0x002fce0008000f00 */
.L_x_104:
[----:B-1----:R1:W2:Y:S02]  /*7090*/  SYNCS.PHASECHK.TRANS64.TRYWAIT P0, [R0+URZ+0x20], R3 ;  /* 0x00002003000075a7 */ /* 0x0022a400080011ff */
[----:B--2---:R-:W-:Y:S05]  /*70a0*/  @!P0 NANOSLEEP.SYNCS 0x989680 ;  /* 0x009896800000895d */ /* 0x004fea0003900000 */
[----:B------:R-:W2:Y:S02]  /*70b0*/  @!P0 SYNCS.PHASECHK.TRANS64 P0, [R0+URZ+0x20], R3 ;  /* 0x00002003000085a7 */ /* 0x000ea400080010ff */
[----:B--2---:R-:W-:Y:S05]  /*70c0*/  @!P0 BRA `(.L_x_104) ;  /* 0xfffffffc00f08947 */ /* 0x004fea000383ffff */
[----:B------:R-:W-:Y:S05]  /*70d0*/  BRA `(.L_x_33) ;  /* 0xffffffac00047947 */ /* 0x000fea000383ffff */
.L_x_39:
[----:B-1----:R1:W2:Y:S02]  /*70e0*/  SYNCS.PHASECHK.TRANS64.TRYWAIT P0, [R3+URZ+0x60], R0 ;  /* 0x00006000030075a7 */ /* 0x0022a400080011ff */
[----:B--2---:R-:W-:Y:S05]  /*70f0*/  @!P0 NANOSLEEP.SYNCS 0x989680 ;  /* 0x009896800000895d */ /* 0x004fea0003900000 */
[----:B------:R-:W2:Y:S02]  /*7100*/  @!P0 SYNCS.PHASECHK.TRANS64 P0, [R3+URZ+0x60], R0 ;  /* 0x00006000030085a7 */ /* 0x000ea400080010ff */
[----:B--2---:R-:W-:Y:S05]  /*7110*/  @!P0 BRA `(.L_x_39) ;  /* 0xfffffffc00f08947 */ /* 0x004fea000383ffff */
[----:B------:R-:W-:Y:S05]  /*7120*/  BRA `(.L_x_105) ;  /* 0xffffffac00a87947 */ /* 0x000fea000383ffff */
.L_x_43:
[----:B------:R-:W-:-:S07]  /*7130*/  MOV R0, UR4 ;  /* 0x0000000400007c02 */ /* 0x000fce0008000f00 */
.L_x_106:
[----:B-1----:R1:W2:Y:S02]  /*7140*/  SYNCS.PHASECHK.TRANS64.TRYWAIT P0, [R0+URZ], R2 ;  /* 0x00000002000075a7 */ /* 0x0022a400080011ff */
[----:B--2---:R-:W-:Y:S05]  /*7150*/  @!P0 NANOSLEEP.SYNCS 0x989680 ;  /* 0x009896800000895d */ /* 0x004fea0003900000 */
[----:B------:R-:W2:Y:S02]  /*7160*/  @!P0 SYNCS.PHASECHK.TRANS64 P0, [R0+URZ], R2 ;  /* 0x00000002000085a7 */ /* 0x000ea400080010ff */
[----:B--2---:R-:W-:Y:S05]  /*7170*/  @!P0 BRA `(.L_x_106) ;  /* 0xfffffffc00f08947 */ /* 0x004fea000383ffff */
[----:B------:R-:W-:Y:S05]  /*7180*/  BRA `(.L_x_107) ;  /* 0xffffffb4004c7947 */ /* 0x000fea000383ffff */
.L_x_44:
[----:B------:R-:W-:-:S07]  /*7190*/  MOV R0, UR5 ;  /* 0x0000000500007c02 */ /* 0x000fce0008000f00 */
.L_x_108:
[----:B-1----:R1:W2:Y:S02]  /*71a0*/  SYNCS.PHASECHK.TRANS64.TRYWAIT P0, [R0+URZ], R3 ;  /* 0x00000003000075a7 */ /* 0x0022a400080011ff */
[----:B--2---:R-:W-:Y:S05]  /*71b0*/  @!P0 NANOSLEEP.SYNCS 0x989680 ;  /* 0x009896800000895d */ /* 0x004fea0003900000 */
[----:B------:R-:W2:Y:S02]  /*71c0*/  @!P0 SYNCS.PHASECHK.TRANS64 P0, [R0+URZ], R3 ;  /* 0x00000003000085a7 */ /* 0x000ea400080010ff */
[----:B--2---:R-:W-:Y:S05]  /*71d0*/  @!P0 BRA `(.L_x_108) ;  /* 0xfffffffc00f08947 */ /* 0x004fea000383ffff */
[----:B------:R-:W-:Y:S05]  /*71e0*/  BRA `(.L_x_109) ;  /* 0xffffffb400587947 */ /* 0x000fea000383ffff */
.L_x_45:
[----:B------:R-:W-:-:S07]  /*71f0*/  MOV R0, UR5 ;  /* 0x0000000500007c02 */ /* 0x000fce0008000f00 */
.L_x_110:
[----:B-1----:R1:W2:Y:S02]  /*7200*/  SYNCS.PHASECHK.TRANS64.TRYWAIT P0, [R0+URZ], R3 ;  /* 0x00000003000075a7 */ /* 0x0022a400080011ff */
[----:B--2---:R-:W-:Y:S05]  /*7210*/  @!P0 NANOSLEEP.SYNCS 0x989680 ;  /* 0x009896800000895d */ /* 0x004fea0003900000 */
[----:B------:R-:W2:Y:S02]  /*7220*/  @!P0 SYNCS.PHASECHK.TRANS64 P0, [R0+URZ], R3 ;  /* 0x00000003000085a7 */ /* 0x000ea400080010ff */
[----:B--2---:R-:W-:Y:S05]  /*7230*/  @!P0 BRA `(.L_x_110) ;  /* 0xfffffffc00f08947 */ /* 0x004fea000383ffff */
[----:B------:R-:W-:Y:S05]  /*7240*/  BRA `(.L_x_111) ;  /* 0xffffffb400647947 */ /* 0x000fea000383ffff */
.L_x_48:
[----:B-1----:R1:W2:Y:S02]  /*7250*/  SYNCS.PHASECHK.TRANS64.TRYWAIT P0, [R2+URZ+0xc0], R4 ;  /* 0x0000c004020075a7 */ /* 0x0022a400080011ff */
[----:B--2---:R-:W-:Y:S05]  /*7260*/  @!P0 NANOSLEEP.SYNCS 0x989680 ;  /* 0x009896800000895d */ /* 0x004fea0003900000 */
[----:B------:R-:W2:Y:S02]  /*7270*/  @!P0 SYNCS.PHASECHK.TRANS64 P0, [R2+URZ+0xc0], R4 ;  /* 0x0000c004020085a7 */ /* 0x000ea400080010ff */
[----:B--2---:R-:W-:Y:S05]  /*7280*/  @!P0 BRA `(.L_x_48) ;  /* 0xfffffffc00f08947 */ /* 0x004fea000383ffff */
[----:B------:R-:W-:Y:S05]  /*7290*/  BRA `(.L_x_112) ;  /* 0xffffffb400c07947 */ /* 0x000fea000383ffff */
.L_x_49:
[----:B------:R-:W-:-:S07]  /*72a0*/  MOV R2, UR4 ;  /* 0x0000000400027c02 */ /* 0x000fce0008000f00 */
.L_x_113:
[----:B-1----:R1:W2:Y:S02]  /*72b0*/  SYNCS.PHASECHK.TRANS64.TRYWAIT P0, [R2+URZ+0x70], R5 ;  /* 0x00007005020075a7 */ /* 0x0022a400080011ff */
[----:B--2---:R-:W-:Y:S05]  /*72c0*/  @!P0 NANOSLEEP.SYNCS 0x989680 ;  /* 0x009896800000895d */ /* 0x004fea0003900000 */
[----:B------:R-:W2:Y:S02]  /*72d0*/  @!P0 SYNCS.PHASECHK.TRANS64 P0, [R2+URZ+0x70], R5 ;  /* 0x00007005020085a7 */ /* 0x000ea400080010ff */
[----:B--2---:R-:W-:Y:S05]  /*72e0*/  @!P0 BRA `(.L_x_113) ;  /* 0xfffffffc00f08947 */ /* 0x004fea000383ffff */
[----:B------:R-:W-:Y:S05]  /*72f0*/  BRA `(.L_x_114) ;  /* 0xffffffb400d07947 */ /* 0x000fea000383ffff */
.L_x_50:
[----:B-1----:R1:W2:Y:S02]  /*7300*/  SYNCS.PHASECHK.TRANS64.TRYWAIT P1, [R2+URZ+0x60], R4 ;  /* 0x00006004020075a7 */ /* 0x0022a400080211ff */
[----:B--2---:R-:W-:Y:S05]  /*7310*/  @!P1 NANOSLEEP.SYNCS 0x989680 ;  /* 0x009896800000995d */ /* 0x004fea0003900000 */
[----:B------:R-:W2:Y:S02]  /*7320*/  @!P1 SYNCS.PHASECHK.TRANS64 P1, [R2+URZ+0x60], R4 ;  /* 0x00006004020095a7 */ /* 0x000ea400080210ff */
[----:B--2---:R-:W-:Y:S05]  /*7330*/  @!P1 BRA `(.L_x_50) ;  /* 0xfffffffc00f09947 */ /* 0x004fea000383ffff */
[----:B------:R-:W-:Y:S05]  /*7340*/  BRA `(.L_x_115) ;  /* 0xffffffb800007947 */ /* 0x000fea000383ffff */
.L_x_53:
[----:B------:R-:W-:-:S07]  /*7350*/  MOV R0, UR4 ;  /* 0x0000000400007c02 */ /* 0x000fce0008000f00 */
.L_x_116:
[----:B-1----:R1:W2:Y:S02]  /*7360*/  SYNCS.PHASECHK.TRANS64.TRYWAIT P0, [R0+URZ+0x70], R2 ;  /* 0x00007002000075a7 */ /* 0x0022a400080011ff */
[----:B--2---:R-:W-:Y:S05]  /*7370*/  @!P0 NANOSLEEP.SYNCS 0x989680 ;  /* 0x009896800000895d */ /* 0x004fea0003900000 */
[----:B------:R-:W2:Y:S02]  /*7380*/  @!P0 SYNCS.PHASECHK.TRANS64 P0, [R0+URZ+0x70], R2 ;  /* 0x00007002000085a7 */ /* 0x000ea400080010ff */
[----:B--2---:R-:W-:Y:S05]  /*7390*/  @!P0 BRA `(.L_x_116) ;  /* 0xfffffffc00f08947 */ /* 0x004fea000383ffff */
[----:B------:R-:W-:Y:S05]  /*73a0*/  BRA `(.L_x_52) ;  /* 0xffffffb800547947 */ /* 0x000fea000383ffff */
.L_x_60:
[----:B-1----:R1:W2:Y:S02]  /*73b0*/  SYNCS.PHASECHK.TRANS64.TRYWAIT P1, [R0+URZ+0x60], R2 ;  /* 0x00006002000075a7 */ /* 0x0022a400080211ff */
[----:B--2---:R-:W-:Y:S05]  /*73c0*/  @!P1 NANOSLEEP.SYNCS 0x989680 ;  /* 0x009896800000995d */ /* 0x004fea0003900000 */
[----:B------:R-:W2:Y:S02]  /*73d0*/  @!P1 SYNCS.PHASECHK.TRANS64 P1, [R0+URZ+0x60], R2 ;  /* 0x00006002000095a7 */ /* 0x000ea400080210ff */
[----:B--2---:R-:W-:Y:S05]  /*73e0*/  @!P1 BRA `(.L_x_60) ;  /* 0xfffffffc00f09947 */ /* 0x004fea000383ffff */
[----:B------:R-:W-:Y:S05]  /*73f0*/  BRA `(.L_x_117) ;  /* 0xffffffbc00b87947 */ /* 0x000fea000383ffff */
.L_x_61:
[----:B------:R-:W-:-:S07]  /*7400*/  MOV R2, UR22 ;  /* 0x0000001600027c02 */ /* 0x000fce0008000f00 */
.L_x_118:
[----:B-1----:R1:W2:Y:S02]  /*7410*/  SYNCS.PHASECHK.TRANS64.TRYWAIT P0, [R2+URZ+0xa0], R0 ;  /* 0x0000a000020075a7 */ /* 0x0022a400080011ff */
[----:B--2---:R-:W-:Y:S05]  /*7420*/  @!P0 NANOSLEEP.SYNCS 0x989680 ;  /* 0x009896800000895d */ /* 0x004fea0003900000 */
[----:B------:R-:W2:Y:S02]  /*7430*/  @!P0 SYNCS.PHASECHK.TRANS64 P0, [R2+URZ+0xa0], R0 ;  /* 0x0000a000020085a7 */ /* 0x000ea400080010ff */
[----:B--2---:R-:W-:Y:S05]  /*7440*/  @!P0 BRA `(.L_x_118) ;  /* 0xfffffffc00f08947 */ /* 0x004fea000383ffff */
[----:B------:R-:W-:Y:S05]  /*7450*/  BRA `(.L_x_119) ;  /* 0xffffffbc00f07947 */ /* 0x000fea000383ffff */
.L_x_64:
[----:B------:R-:W-:Y:S07]  /*7460*/  MOV R0, UR5 ;  /* 0x0000000500007c02 */ /* 0x000fee0008000f00 */
.L_x_120:
[----:B-1----:R1:W2:Y:S02]  /*7470*/  SYNCS.PHASECHK.TRANS64.TRYWAIT P0, [R0+URZ], R2 ;  /* 0x00000002000075a7 */ /* 0x0022a400080011ff */
[----:B--2---:R-:W-:Y:S05]  /*7480*/  @!P0 NANOSLEEP.SYNCS 0x989680 ;  /* 0x009896800000895d */ /* 0x004fea0003900000 */
[----:B------:R-:W2:Y:S02]  /*7490*/  @!P0 SYNCS.PHASECHK.TRANS64 P0, [R0+URZ], R2 ;  /* 0x00000002000085a7 */ /* 0x000ea400080010ff */
[----:B--2---:R-:W-:Y:S05]  /*74a0*/  @!P0 BRA `(.L_x_120) ;  /* 0xfffffffc00f08947 */ /* 0x004fea000383ffff */
[----:B------:R-:W-:Y:S05]  /*74b0*/  BRA `(.L_x_63) ;  /* 0xffffffc0000c7947 */ /* 0x000fea000383ffff */
.L_x_67:
[----:B------:R-:W-:-:S07]  /*74c0*/  MOV R0, UR4 ;  /* 0x0000000400007c02 */ /* 0x000fce0008000f00 */
.L_x_121:
[----:B--2---:R2:W4:Y:S02]  /*74d0*/  SYNCS.PHASECHK.TRANS64.TRYWAIT P0, [R0+URZ], R2 ;  /* 0x00000002000075a7 */ /* 0x00452400080011ff */
[----:B----4-:R-:W-:Y:S05]  /*74e0*/  @!P0 NANOSLEEP.SYNCS 0x989680 ;  /* 0x009896800000895d */ /* 0x010fea0003900000 */
[----:B------:R-:W4:Y:S02]  /*74f0*/  @!P0 SYNCS.PHASECHK.TRANS64 P0, [R0+URZ], R2 ;  /* 0x00000002000085a7 */ /* 0x000f2400080010ff */
[----:B----4-:R-:W-:Y:S05]  /*7500*/  @!P0 BRA `(.L_x_121) ;  /* 0xfffffffc00f08947 */ /* 0x010fea000383ffff */
[----:B------:R-:W-:Y:S05]  /*7510*/  BRA `(.L_x_122) ;  /* 0xffffffc000c07947 */ /* 0x000fea000383ffff */
.L_x_68:
[----:B------:R-:W-:-:S07]  /*7520*/  MOV R0, UR5 ;  /* 0x0000000500007c02 */ /* 0x000fce0008000f00 */
.L_x_123:
[----:B-1----:R1:W2:Y:S02]  /*7530*/  SYNCS.PHASECHK.TRANS64.TRYWAIT P0, [R0+URZ], R3 ;  /* 0x00000003000075a7 */ /* 0x0022a400080011ff */
[----:B--2---:R-:W-:Y:S05]  /*7540*/  @!P0 NANOSLEEP.SYNCS 0x989680 ;  /* 0x009896800000895d */ /* 0x004fea0003900000 */
[----:B------:R-:W2:Y:S02]  /*7550*/  @!P0 SYNCS.PHASECHK.TRANS64 P0, [R0+URZ], R3 ;  /* 0x00000003000085a7 */ /* 0x000ea400080010ff */
[----:B--2---:R-:W-:Y:S05]  /*7560*/  @!P0 BRA `(.L_x_123) ;  /* 0xfffffffc00f08947 */ /* 0x004fea000383ffff */
[----:B------:R-:W-:Y:S05]  /*7570*/  BRA `(.L_x_124) ;  /* 0xffffffc000cc7947 */ /* 0x000fea000383ffff */
.L_x_69:
[----:B------:R-:W-:-:S07]  /*7580*/  MOV R0, UR5 ;  /* 0x0000000500007c02 */ /* 0x000fce0008000f00 */
.L_x_125:
[----:B-1----:R1:W2:Y:S02]  /*7590*/  SYNCS.PHASECHK.TRANS64.TRYWAIT P0, [R0+URZ], R3 ;  /* 0x00000003000075a7 */ /* 0x0022a400080011ff */
[----:B--2---:R-:W-:Y:S05]  /*75a0*/  @!P0 NANOSLEEP.SYNCS 0x989680 ;  /* 0x009896800000895d */ /* 0x004fea0003900000 */
[----:B------:R-:W2:Y:S02]  /*75b0*/  @!P0 SYNCS.PHASECHK.TRANS64 P0, [R0+URZ], R3 ;  /* 0x00000003000085a7 */ /* 0x000ea400080010ff */
[----:B--2---:R-:W-:Y:S05]  /*75c0*/  @!P0 BRA `(.L_x_125) ;  /* 0xfffffffc00f08947 */ /* 0x004fea000383ffff */
[----:B------:R-:W-:Y:S05]  /*75d0*/  BRA `(.L_x_126) ;  /* 0xffffffc000d87947 */ /* 0x000fea000383ffff */
.L_x_70:
[----:B-1----:R-:W-:-:S07]  /*75e0*/  MOV R0, UR4 ;  /* 0x0000000400007c02 */ /* 0x002fce0008000f00 */
.L_x_127:
[----:B-1----:R1:W2:Y:S02]  /*75f0*/  SYNCS.PHASECHK.TRANS64.TRYWAIT P0, [R0+URZ], R2 ;  /* 0x00000002000075a7 */ /* 0x0022a400080011ff */
[----:B--2---:R-:W-:Y:S05]  /*7600*/  @!P0 NANOSLEEP.SYNCS 0x989680 ;  /* 0x009896800000895d */ /* 0x004fea0003900000 */
[----:B------:R-:W2:Y:S02]  /*7610*/  @!P0 SYNCS.PHASECHK.TRANS64 P0, [R0+URZ], R2 ;  /* 0x00000002000085a7 */ /* 0x000ea400080010ff */
[----:B--2---:R-:W-:Y:S05]  /*7620*/  @!P0 BRA `(.L_x_127) ;  /* 0xfffffffc00f08947 */ /* 0x004fea000383ffff */
[----:B------:R-:W-:Y:S05]  /*7630*/  BRA `(.L_x_128) ;  /* 0xffffffc000e47947 */ /* 0x000fea000383ffff */
.L_x_75:
[----:B--2---:R2:W3:Y:S02]  /*7640*/  SYNCS.PHASECHK.TRANS64.TRYWAIT P0, [R7+URZ+0x60], R0 ;  /* 0x00006000070075a7 */ /* 0x0044e400080011ff */
[----:B---3--:R-:W-:Y:S05]  /*7650*/  @!P0 NANOSLEEP.SYNCS 0x989680 ;  /* 0x009896800000895d */ /* 0x008fea0003900000 */
[----:B------:R-:W3:Y:S02]  /*7660*/  @!P0 SYNCS.PHASECHK.TRANS64 P0, [R7+URZ+0x60], R0 ;  /* 0x00006000070085a7 */ /* 0x000ee400080010ff */
[----:B---3--:R-:W-:Y:S05]  /*7670*/  @!P0 BRA `(.L_x_75) ;  /* 0xfffffffc00f08947 */ /* 0x008fea000383ffff */
[----:B------:R-:W-:Y:S05]  /*7680*/  BRA `(.L_x_129) ;  /* 0xffffffc400f87947 */ /* 0x000fea000383ffff */
.L_x_78:
[----:B-1----:R-:W-:Y:S07]  /*7690*/  MOV R0, UR17 ;  /* 0x0000001100007c02 */ /* 0x002fee0008000f00 */
.L_x_130:
[----:B-1----:R1:W2:Y:S02]  /*76a0*/  SYNCS.PHASECHK.TRANS64.TRYWAIT P2, [R0+URZ+0x58], R7 ;  /* 0x00005807000075a7 */ /* 0x0022a400080411ff */
[----:B--2---:R-:W-:Y:S05]  /*76b0*/  @!P2 NANOSLEEP.SYNCS 0x989680 ;  /* 0x009896800000a95d */ /* 0x004fea0003900000 */
[----:B------:R-:W2:Y:S02]  /*76c0*/  @!P2 SYNCS.PHASECHK.TRANS64 P2, [R0+URZ+0x58], R7 ;  /* 0x000058070000a5a7 */ /* 0x000ea400080410ff */
[----:B--2---:R-:W-:Y:S05]  /*76d0*/  @!P2 BRA `(.L_x_130) ;  /* 0xfffffffc00f0a947 */ /* 0x004fea000383ffff */
[----:B------:R-:W-:Y:S05]  /*76e0*/  BRA `(.L_x_77) ;  /* 0xffffffcc00587947 */ /* 0x000fea000383ffff */
.L_x_81:
[----:B-1----:R-:W-:Y:S07]  /*76f0*/  MOV R0, UR17 ;  /* 0x0000001100007c02 */ /* 0x002fee0008000f00 */
.L_x_131:
[----:B-1----:R1:W2:Y:S02]  /*7700*/  SYNCS.PHASECHK.TRANS64.TRYWAIT P0, [R0+URZ+0x48], R6 ;  /* 0x00004806000075a7 */ /* 0x0022a400080011ff */
[----:B--2---:R-:W-:Y:S05]  /*7710*/  @!P0 NANOSLEEP.SYNCS 0x989680 ;  /* 0x009896800000895d */ /* 0x004fea0003900000 */
[----:B------:R-:W2:Y:S02]  /*7720*/  @!P0 SYNCS.PHASECHK.TRANS64 P0, [R0+URZ+0x48], R6 ;  /* 0x00004806000085a7 */ /* 0x000ea400080010ff */
[----:B--2---:R-:W-:Y:S05]  /*7730*/  @!P0 BRA `(.L_x_131) ;  /* 0xfffffffc00f08947 */ /* 0x004fea000383ffff */
[----:B------:R-:W-:Y:S05]  /*7740*/  BRA `(.L_x_132) ;  /* 0xffffffcc00a87947 */ /* 0x000fea000383ffff */
.L_x_84:
[----:B--2---:R2:W4:Y:S02]  /*7750*/  SYNCS.PHASECHK.TRANS64.TRYWAIT P0, [R3+URZ+0x60], R0 ;  /* 0x00006000030075a7 */ /* 0x00452400080011ff */
[----:B----4-:R-:W-:Y:S05]  /*7760*/  @!P0 NANOSLEEP.SYNCS 0x989680 ;  /* 0x009896800000895d */ /* 0x010fea0003900000 */
[----:B------:R-:W4:Y:S02]  /*7770*/  @!P0 SYNCS.PHASECHK.TRANS64 P0, [R3+URZ+0x60], R0 ;  /* 0x00006000030085a7 */ /* 0x000f2400080010ff */
[----:B----4-:R-:W-:Y:S05]  /*7780*/  @!P0 BRA `(.L_x_84) ;  /* 0xfffffffc00f08947 */ /* 0x010fea000383ffff */
[----:B------:R-:W-:Y:S05]  /*7790*/  BRA `(.L_x_133) ;  /* 0xffffffd000f87947 */ /* 0x000fea000383ffff */
.L_x_95:
[----:B-1----:R-:W-:Y:S04]  /*77a0*/  MOV R0, UR44 ;  /* 0x0000002c00007c02 */ /* 0x002fe80008000f00 */
[----:B------:R1:W2:Y:S03]  /*77b0*/  SYNCS.PHASECHK.TRANS64.TRYWAIT P1, [R0+URZ+0x40], R3 ;  /* 0x00004003000075a7 */ /* 0x0002a600080211ff */
[----:B--2---:R-:W-:Y:S05]  /*77c0*/  @!P1 NANOSLEEP.SYNCS 0x989680 ;  /* 0x009896800000995d */ /* 0x004fea0003900000 */
[----:B------:R-:W2:Y:S02]  /*77d0*/  @!P1 SYNCS.PHASECHK.TRANS64 P1, [R0+URZ+0x40], R3 ;  /* 0x00004003000095a7 */ /* 0x000ea400080210ff */
[----:B--2---:R-:W-:Y:S05]  /*77e0*/  @!P1 BRA `(.L_x_95) ;  /* 0xfffffffc00ec9947 */ /* 0x004fea000383ffff */
[----:B------:R-:W-:Y:S05]  /*77f0*/  BRA `(.L_x_94) ;  /* 0xffffffe000507947 */ /* 0x000fea000383ffff */
.L_x_97:
[----:B------:R1:W1:Y:S02]  /*7800*/  SYNCS.PHASECHK.TRANS64.TRYWAIT P1, [R22+URZ+0x80], R4 ;  /* 0x00008004160075a7 */ /* 0x00026400080211ff */
[----:B-1----:R-:W-:Y:S05]  /*7810*/  @!P1 NANOSLEEP.SYNCS 0x989680 ;  /* 0x009896800000995d */ /* 0x002fea0003900000 */
[----:B------:R-:W1:Y:S02]  /*7820*/  @!P1 SYNCS.PHASECHK.TRANS64 P1, [R22+URZ+0x80], R4 ;  /* 0x00008004160095a7 */ /* 0x000e6400080210ff */
[----:B-1----:R-:W-:Y:S05]  /*7830*/  @!P1 BRA `(.L_x_97) ;  /* 0xfffffffc00f09947 */ /* 0x002fea000383ffff */
[----:B------:R-:W-:Y:S05]  /*7840*/  BRA `(.L_x_96) ;  /* 0xffffffe000947947 */ /* 0x000fea000383ffff */
        .weak           $__internal_0_$__cuda_sm10x_tcgen05_guardrail_trap_col_being_dealloced_not_returned_by_alloc
        .type           $__internal_0_$__cuda_sm10x_tcgen05_guardrail_trap_col_being_dealloced_not_returned_by_alloc,@function
        .size           $__internal_0_$__cuda_sm10x_tcgen05_guardrail_trap_col_being_dealloced_not_returned_by_alloc,($__internal_1_$__cuda_sm10x_tcgen05_guardrail_trap_phase_invalid_during_alloc - $__internal_0_$__cuda_sm10x_tcgen05_guardrail_trap_col_being_dealloced_not_returned_by_alloc)
$__internal_0_$__cuda_sm10x_tcgen05_guardrail_trap_col_being_dealloced_not_returned_by_alloc:
[----:B------:R-:W-:Y:S05]  /*7850*/  BPT.TRAP 0x1 ;  /* 0x000000040000795c */ /* 0x000fea0000300000 */
[----:B------:R-:W-:-:S04]  /*7860*/  HFMA2 R3, -RZ, RZ, 0, 0 ;  /* 0x00000000ff037431 */ /* 0x000fc800000001ff */
[----:B------:R-:W-:Y:S05]  /*7870*/  RET.REL.NODEC R2 `(_ZN7cutlass13device_kernelINS_4gemm6kernel13GemmUniversalIN4cute5tupleIJiiiiEEENS1_10collective13CollectiveMmaINS1_35MainloopSm100TmaUmmaWarpSpecializedILi4ELi2ELi4ENS5_IJNS4_1CILi1EEENSA_ILi2EEESB_EEEEENS5_IJNSA_ILi128EEENSA_ILi64EEESG_EEEaNS5_IJlSB_lEEEaSI_NS4_8TiledMMAINS4_8MMA_AtomIJNS4_15SM100_MMA_S8_SSIaaiLi128ELi64ELNS4_4UMMA5MajorE0ELSN_0ELNSM_8SaturateE0EEEEEENS4_6LayoutINS5_IJSB_SB_SB_EEENS5_IJNSA_ILi0EEEST_ST_EEEEENS5_IJNS4_10UnderscoreESW_SW_EEEEENS4_23SM90_TMA_LOAD_MULTICASTENS4_14ComposedLayoutINS4_7SwizzleILi2ELi4ELi3EEENS4_18smem_ptr_flag_bitsILi8EEENSR_INS5_IJNSA_ILi8EEESG_EEENS5_IJSG_SB_EEEEEEEvNS4_8identityENS4_13SM90_TMA_LOADES19_vS1A_EENS_8epilogue10collective18CollectiveEpilogueINS1D_23Sm100TmaWarpSpecializedILi1ELi1ELi64ELb0ELb0EEEJSH_NS5_IJNSR_ISF_SB_EENSR_ISG_SB_EEEEEaSI_aSI_NS1D_6fusion15FusionCallbacksIS1H_NS1L_17LinearCombinationIaiaiLNS_15FloatRoundStyleE2EEESH_S1K_JEEENS4_5SM1004TMEM4LOAD26SM100_TMEM_LOAD_32dp32b64xES1B_S19_NS4_39AutoVectorizingCopyWithAssumedAlignmentILi128EEENS4_14SM90_TMA_STOREES19_S1W_S1W_EEEvvEEEEvNT_6ParamsE) ;  /* 0xffffff8402e07950 */ /* 0x000fea0003c3ffff */
        .weak           $__internal_1_$__cuda_sm10x_tcgen05_guardrail_trap_phase_invalid_during_alloc
        .type           $__internal_1_$__cuda_sm10x_tcgen05_guardrail_trap_phase_invalid_during_alloc,@function
        .size           $__internal_1_$__cuda_sm10x_tcgen05_guardrail_trap_phase_invalid_during_alloc,($__internal_2_$__cuda_sm10x_tcgen05_guardrail_trap_unallocated_columns_being_dealloced - $__internal_1_$__cuda_sm10x_tcgen05_guardrail_trap_phase_invalid_during_alloc)
$__internal_1_$__cuda_sm10x_tcgen05_guardrail_trap_phase_invalid_during_alloc:
[----:B------:R-:W-:Y:S05]  /*7880*/  BPT.TRAP 0x1 ;  /* 0x000000040000795c */ /* 0x000fea0000300000 */
[----:B------:R-:W-:-:S04]  /*7890*/  MOV R5, 0x0 ;  /* 0x0000000000057802 */ /* 0x000fc80000000f00 */
[----:B------:R-:W-:Y:S05]  /*78a0*/  RET.REL.NODEC R4 `(_ZN7cutlass13device_kernelINS_4gemm6kernel13GemmUniversalIN4cute5tupleIJiiiiEEENS1_10collective13CollectiveMmaINS1_35MainloopSm100TmaUmmaWarpSpecializedILi4ELi2ELi4ENS5_IJNS4_1CILi1EEENSA_ILi2EEESB_EEEEENS5_IJNSA_ILi128EEENSA_ILi64EEESG_EEEaNS5_IJlSB_lEEEaSI_NS4_8TiledMMAINS4_8MMA_AtomIJNS4_15SM100_MMA_S8_SSIaaiLi128ELi64ELNS4_4UMMA5MajorE0ELSN_0ELNSM_8SaturateE0EEEEEENS4_6LayoutINS5_IJSB_SB_SB_EEENS5_IJNSA_ILi0EEEST_ST_EEEEENS5_IJNS4_10UnderscoreESW_SW_EEEEENS4_23SM90_TMA_LOAD_MULTICASTENS4_14ComposedLayoutINS4_7SwizzleILi2ELi4ELi3EEENS4_18smem_ptr_flag_bitsILi8EEENSR_INS5_IJNSA_ILi8EEESG_EEENS5_IJSG_SB_EEEEEEEvNS4_8identityENS4_13SM90_TMA_LOADES19_vS1A_EENS_8epilogue10collective18CollectiveEpilogueINS1D_23Sm100TmaWarpSpecializedILi1ELi1ELi64ELb0ELb0EEEJSH_NS5_IJNSR_ISF_SB_EENSR_ISG_SB_EEEEEaSI_aSI_NS1D_6fusion15FusionCallbacksIS1H_NS1L_17LinearCombinationIaiaiLNS_15FloatRoundStyleE2EEESH_S1K_JEEENS4_5SM1004TMEM4LOAD26SM100_TMEM_LOAD_32dp32b64xES1B_S19_NS4_39AutoVectorizingCopyWithAssumedAlignmentILi128EEENS4_14SM90_TMA_STOREES19_S1W_S1W_EEEvvEEEEvNT_6ParamsE) ;  /* 0xffffff8404d47950 */ /* 0x000fea0003c3ffff */
        .weak           $__internal_2_$__cuda_sm10x_tcgen05_guardrail_trap_unallocated_columns_being_dealloced
        .type           $__internal_2_$__cuda_sm10x_tcgen05_guardrail_trap_unallocated_columns_being_dealloced,@function
        .size           $__internal_2_$__cuda_sm10x_tcgen05_guardrail_trap_unallocated_columns_being_dealloced,(.L_x_135 - $__internal_2_$__cuda_sm10x_tcgen05_guardrail_trap_unallocated_columns_being_dealloced)
$__internal_2_$__cuda_sm10x_tcgen05_guardrail_trap_unallocated_columns_being_dealloced:
[----:B------:R-:W-:Y:S05]  /*78b0*/  BPT.TRAP 0x1 ;  /* 0x000000040000795c */ /* 0x000fea0000300000 */
[----:B------:R-:W-:-:S04]  /*78c0*/  HFMA2 R3, -RZ, RZ, 0, 0 ;  /* 0x00000000ff037431 */ /* 0x000fc800000001ff */
[----:B------:R-:W-:Y:S05]  /*78d0*/  RET.REL.NODEC R2 `(_ZN7cutlass13device_kernelINS_4gemm6kernel13GemmUniversalIN4cute5tupleIJiiiiEEENS1_10collective13CollectiveMmaINS1_35MainloopSm100TmaUmmaWarpSpecializedILi4ELi2ELi4ENS5_IJNS4_1CILi1EEENSA_ILi2EEESB_EEEEENS5_IJNSA_ILi128EEENSA_ILi64EEESG_EEEaNS5_IJlSB_lEEEaSI_NS4_8TiledMMAINS4_8MMA_AtomIJNS4_15SM100_MMA_S8_SSIaaiLi128ELi64ELNS4_4UMMA5MajorE0ELSN_0ELNSM_8SaturateE0EEEEEENS4_6LayoutINS5_IJSB_SB_SB_EEENS5_IJNSA_ILi0EEEST_ST_EEEEENS5_IJNS4_10UnderscoreESW_SW_EEEEENS4_23SM90_TMA_LOAD_MULTICASTENS4_14ComposedLayoutINS4_7SwizzleILi2ELi4ELi3EEENS4_18smem_ptr_flag_bitsILi8EEENSR_INS5_IJNSA_ILi8EEESG_EEENS5_IJSG_SB_EEEEEEEvNS4_8identityENS4_13SM90_TMA_LOADES19_vS1A_EENS_8epilogue10collective18CollectiveEpilogueINS1D_23Sm100TmaWarpSpecializedILi1ELi1ELi64ELb0ELb0EEEJSH_NS5_IJNSR_ISF_SB_EENSR_ISG_SB_EEEEEaSI_aSI_NS1D_6fusion15FusionCallbacksIS1H_NS1L_17LinearCombinationIaiaiLNS_15FloatRoundStyleE2EEESH_S1K_JEEENS4_5SM1004TMEM4LOAD26SM100_TMEM_LOAD_32dp32b64xES1B_S19_NS4_39AutoVectorizingCopyWithAssumedAlignmentILi128EEENS4_14SM90_TMA_STOREES19_S1W_S1W_EEEvvEEEEvNT_6ParamsE) ;  /* 0xffffff8402c87950 */ /* 0x000fea0003c3ffff */
.L_x_134:
[----:B------:R-:W-:-:S00]  /*78e0*/  BRA `(.L_x_134) ;  /* 0xfffffffc00fc7947 */ /* 0x000fc0000383ffff */
[----:B------:R-:W-:-:S00]  /*78f0*/  NOP ;  /* 0x0000000000007918 */ /* 0x000fc00000000000 */
        /* <DEDUP_REMOVED lines=8> */
.L_x_135:


//--------------------- .nv.global.init           --------------------------
	.section	.nv.global.init,"aw",@progbits
.nv.global.init:
	.type		$str$27,@object
	.size		$str$27,($str$28 - $str$27)
$str$27:
        /*0000*/ 	.byte	0x28, 0x61, 0x64, 0x64, 0x72, 0x65, 0x73, 0x73, 0x20, 0x26, 0x20, 0x6d, 0x61, 0x73, 0x6b, 0x29
        /*0010*/ 	.byte	0x20, 0x3d, 0x3d, 0x20, 0x30, 0x00
	.type		$str$28,@object
	.size		$str$28,($str$26 - $str$28)
$str$28:
        /*0016*/ 	.byte	0x2f, 0x74, 0x6d, 0x70, 0x2f, 0x63, 0x75, 0x74, 0x6c, 0x61, 0x73, 0x73, 0x5f, 0x73, 0x77, 0x65
        /*0026*/ 	.byte	0x65, 0x70, 0x5f, 0x73, 0x72, 0x63, 0x2f, 0x69, 0x6e, 0x63, 0x6c, 0x75, 0x64, 0x65, 0x2f, 0x63
        /*0036*/ 	.byte	0x75, 0x74, 0x65, 0x2f, 0x70, 0x6f, 0x69, 0x6e, 0x74, 0x65, 0x72, 0x5f, 0x66, 0x6c, 0x61, 0x67
        /*0046*/ 	.byte	0x67, 0x65, 0x64, 0x2e, 0x68, 0x70, 0x70, 0x00
	.type		$str$26,@object
	.size		$str$26,($str$25 - $str$26)
$str$26:
        /*004e*/ 	.byte	0x2f, 0x74, 0x6d, 0x70, 0x2f, 0x63, 0x75, 0x74, 0x6c, 0x61, 0x73, 0x73, 0x5f, 0x73, 0x77, 0x65
        /*005e*/ 	.byte	0x65, 0x70, 0x5f, 0x73, 0x72, 0x63, 0x2f, 0x69, 0x6e, 0x63, 0x6c, 0x75, 0x64, 0x65, 0x2f, 0x63
        /*006e*/ 	.byte	0x75, 0x74, 0x65, 0x2f, 0x61, 0x74, 0x6f, 0x6d, 0x2f, 0x63, 0x6f, 0x70, 0x79, 0x5f, 0x74, 0x72
        /*007e*/ 	.byte	0x61, 0x69, 0x74, 0x73, 0x5f, 0x73, 0x6d, 0x31, 0x30, 0x30, 0x2e, 0x68, 0x70, 0x70, 0x00
	.type		$str$25,@object
	.size		$str$25,(__unnamed_1 - $str$25)
$str$25:
        /*008d*/ 	.byte	0x28, 0x28, 0x75, 0x69, 0x6e, 0x74, 0x33, 0x32, 0x5f, 0x74, 0x28, 0x74, 0x68, 0x72, 0x65, 0x61
        /*009d*/ 	.byte	0x64, 0x49, 0x64, 0x78, 0x2e, 0x78, 0x29, 0x20, 0x2f, 0x20, 0x33, 0x32, 0x29, 0x20, 0x25, 0x20
        /*00ad*/ 	.byte	0x34, 0x29, 0x20, 0x3d, 0x3d, 0x20, 0x28, 0x28, 0x28, 0x74, 0x6d, 0x65, 0x6d, 0x5f, 0x61, 0x64
        /*00bd*/ 	.byte	0x64, 0x72, 0x20, 0x3e, 0x3e, 0x20, 0x31, 0x36, 0x29, 0x20, 0x2f, 0x20, 0x33, 0x32, 0x29, 0x20
        /*00cd*/ 	.byte	0x25, 0x20, 0x34, 0x29, 0x00
	.type		__unnamed_1,@object
	.size		__unnamed_1,(__unnamed_2 - __unnamed_1)
__unnamed_1:
        /*00d2*/ 	.byte	0x61, 0x75, 0x74, 0x6f, 0x20, 0x63, 0x75, 0x74, 0x65, 0x3a, 0x3a, 0x61, 0x73, 0x5f, 0x70, 0x6f
        /* <DEDUP_REMOVED lines=24> */
        /*0262*/ 	.byte	0x5d, 0x00
	.type		__unnamed_2,@object
	.size		__unnamed_2,(.L_2 - __unnamed_2)
__unnamed_2:
        /* <DEDUP_REMOVED lines=42> */
        /*0504*/ 	.byte	0x43, 0x3c, 0x30, 0x3e, 0x3e, 0x3e, 0x3e, 0x5d, 0x00
.L_2:


//--------------------- .nv.shared._ZN7cutlass13device_kernelINS_4gemm6kernel13GemmUniversalIN4cute5tupleIJiiiiEEENS1_10collective13CollectiveMmaINS1_35MainloopSm100TmaUmmaWarpSpecializedILi4ELi2ELi4ENS5_IJNS4_1CILi1EEENSA_ILi2EEESB_EEEEENS5_IJNSA_ILi128EEENSA_ILi64EEESG_EEEaNS5_IJlSB_lEEEaSI_NS4_8TiledMMAINS4_8MMA_AtomIJNS4_15SM100_MMA_S8_SSIaaiLi128ELi64ELNS4_4UMMA5MajorE0ELSN_0ELNSM_8SaturateE0EEEEEENS4_6LayoutINS5_IJSB_SB_SB_EEENS5_IJNSA_ILi0EEEST_ST_EEEEENS5_IJNS4_10UnderscoreESW_SW_EEEEENS4_23SM90_TMA_LOAD_MULTICASTENS4_14ComposedLayoutINS4_7SwizzleILi2ELi4ELi3EEENS4_18smem_ptr_flag_bitsILi8EEENSR_INS5_IJNSA_ILi8EEESG_EEENS5_IJSG_SB_EEEEEEEvNS4_8identityENS4_13SM90_TMA_LOADES19_vS1A_EENS_8epilogue10collective18CollectiveEpilogueINS1D_23Sm100TmaWarpSpecializedILi1ELi1ELi64ELb0ELb0EEEJSH_NS5_IJNSR_ISF_SB_EENSR_ISG_SB_EEEEEaSI_aSI_NS1D_6fusion15FusionCallbacksIS1H_NS1L_17LinearCombinationIaiaiLNS_15FloatRoundStyleE2EEESH_S1K_JEEENS4_5SM1004TMEM4LOAD26SM100_TMEM_LOAD_32dp32b64xES1B_S19_NS4_39AutoVectorizingCopyWithAssumedAlignmentILi128EEENS4_14SM90_TMA_STOREES19_S1W_S1W_EEEvvEEEEvNT_6ParamsE --------------------------
	.section	.nv.shared._ZN7cutlass13device_kernelINS_4gemm6kernel13GemmUniversalIN4cute5tupleIJiiiiEEENS1_10collective13CollectiveMmaINS1_35MainloopSm100TmaUmmaWarpSpecializedILi4ELi2ELi4ENS5_IJNS4_1CILi1EEENSA_ILi2EEESB_EEEEENS5_IJNSA_ILi128EEENSA_ILi64EEESG_EEEaNS5_IJlSB_lEEEaSI_NS4_8TiledMMAINS4_8MMA_AtomIJNS4_15SM100_MMA_S8_SSIaaiLi128ELi64ELNS4_4UMMA5MajorE0ELSN_0ELNSM_8SaturateE0EEEEEENS4_6LayoutINS5_IJSB_SB_SB_EEENS5_IJNSA_ILi0EEEST_ST_EEEEENS5_IJNS4_10UnderscoreESW_SW_EEEEENS4_23SM90_TMA_LOAD_MULTICASTENS4_14ComposedLayoutINS4_7SwizzleILi2ELi4ELi3EEENS4_18smem_ptr_flag_bitsILi8EEENSR_INS5_IJNSA_ILi8EEESG_EEENS5_IJSG_SB_EEEEEEEvNS4_8identityENS4_13SM90_TMA_LOADES19_vS1A_EENS_8epilogue10collective18CollectiveEpilogueINS1D_23Sm100TmaWarpSpecializedILi1ELi1ELi64ELb0ELb0EEEJSH_NS5_IJNSR_ISF_SB_EENSR_ISG_SB_EEEEEaSI_aSI_NS1D_6fusion15FusionCallbacksIS1H_NS1L_17LinearCombinationIaiaiLNS_15FloatRoundStyleE2EEESH_S1K_JEEENS4_5SM1004TMEM4LOAD26SM100_TMEM_LOAD_32dp32b64xES1B_S19_NS4_39AutoVectorizingCopyWithAssumedAlignmentILi128EEENS4_14SM90_TMA_STOREES19_S1W_S1W_EEEvvEEEEvNT_6ParamsE,"aw",@nobits
	.sectionflags	@""
	.align	16
	.zero		1024


//--------------------- .nv.shared.reserved.0     --------------------------
	.section	.nv.shared.reserved.0,"aw",@nobits
	.weak		__nv_reservedSMEM_offset_0_alias
	.size		__nv_reservedSMEM_offset_0_alias, 0, 64
	.other		__nv_reservedSMEM_offset_0_alias,@"STO_CUDA_RESERVED_SHARED STV_DEFAULT"
__nv_reservedSMEM_offset_0_alias:
	.zero		0
.nv.shared.reserved.0:
	.zero		64
	.weak		__nv_reservedSMEM_tcgen05_partition
	.type		__nv_reservedSMEM_tcgen05_partition,@object
	.size		__nv_reservedSMEM_tcgen05_partition,(.L_0 - __nv_reservedSMEM_tcgen05_partition)
__nv_reservedSMEM_tcgen05_partition:
	.zero		32
.L_0:


//--------------------- .nv.global                --------------------------
	.section	.nv.global,"aw",@nobits
.nv.global:
	.type		_ZN40_INTERNAL_46ff931a_4_k_cu_f3480971_104004cute1_E,@object
	.size		_ZN40_INTERNAL_46ff931a_4_k_cu_f3480971_104004cute1_E,(_ZN40_INTERNAL_46ff931a_4_k_cu_f3480971_104004cuda3std3__45__cpo6cbeginE - _ZN40_INTERNAL_46ff931a_4_k_cu_f3480971_104004cute1_E)
_ZN40_INTERNAL_46ff931a_4_k_cu_f3480971_104004cute1_E:
	.zero		1
	.type		_ZN40_INTERNAL_46ff931a_4_k_cu_f3480971_104004cuda3std3__45__cpo6cbeginE,@object
	.size		_ZN40_INTERNAL_46ff931a_4_k_cu_f3480971_104004cuda3std3__45__cpo6cbeginE,(_ZN40_INTERNAL_46ff931a_4_k_cu_f3480971_104004cuda3std3__48in_placeE - _ZN40_INTERNAL_46ff931a_4_k_cu_f3480971_104004cuda3std3__45__cpo6cbeginE)
_ZN40_INTERNAL_46ff931a_4_k_cu_f3480971_104004cuda3std3__45__cpo6cbeginE:
	.zero		1
	.type		_ZN40_INTERNAL_46ff931a_4_k_cu_f3480971_104004cuda3std3__48in_placeE,@object
	.size		_ZN40_INTERNAL_46ff931a_4_k_cu_f3480971_104004cuda3std3__48in_placeE,(_ZN40_INTERNAL_46ff931a_4_k_cu_f3480971_104004cuda3std6ranges3__45__cpo9iter_moveE - _ZN40_INTERNAL_46ff931a_4_k_cu_f3480971_104004cuda3std3__48in_placeE)
_ZN40_INTERNAL_46ff931a_4_k_cu_f3480971_104004cuda3std3__48in_placeE:
	.zero		1
	.type		_ZN40_INTERNAL_46ff931a_4_k_cu_f3480971_104004cuda3std6ranges3__45__cpo9iter_moveE,@object
	.size		_ZN40_INTERNAL_46ff931a_4_k_cu_f3480971_104004cuda3std6ranges3__45__cpo9iter_moveE,(_ZN40_INTERNAL_46ff931a_4_k_cu_f3480971_104004cuda3std3__45__cpo5beginE - _ZN40_INTERNAL_46ff931a_4_k_cu_f3480971_104004cuda3std6ranges3__45__cpo9iter_moveE)
_ZN40_INTERNAL_46ff931a_4_k_cu_f3480971_104004cuda3std6ranges3__45__cpo9iter_moveE:
	.zero		1
	.type		_ZN40_INTERNAL_46ff931a_4_k_cu_f3480971_104004cuda3std3__45__cpo5beginE,@object
	.size		_ZN40_INTERNAL_46ff931a_4_k_cu_f3480971_104004cuda3std3__45__cpo5beginE,(_ZN40_INTERNAL_46ff931a_4_k_cu_f3480971_104004cuda3std3__442_GLOBAL__N__46ff931a_4_k_cu_f3480971_104006ignoreE - _ZN40_INTERNAL_46ff931a_4_k_cu_f3480971_104004cuda3std3__45__cpo5beginE)
_ZN40_INTERNAL_46ff931a_4_k_cu_f3480971_104004cuda3std3__45__cpo5beginE:
	.zero		1
	.type		_ZN40_INTERNAL_46ff931a_4_k_cu_f3480971_104004cuda3std3__442_GLOBAL__N__46ff931a_4_k_cu_f3480971_104006ignoreE,@object
	.size		_ZN40_INTERNAL_46ff931a_4_k_cu_f3480971_104004cuda3std3__442_GLOBAL__N__46ff931a_4_k_cu_f3480971_104006ignoreE,(_ZN40_INTERNAL_46ff931a_4_k_cu_f3480971_104004cute7productE - _ZN40_INTERNAL_46ff931a_4_k_cu_f3480971_104004cuda3std3__442_GLOBAL__N__46ff931a_4_k_cu_f3480971_104006ignoreE)
_ZN40_INTERNAL_46ff931a_4_k_cu_f3480971_104004cuda3std3__442_GLOBAL__N__46ff931a_4_k_cu_f3480971_104006ignoreE:
	.zero		1
	.type		_ZN40_INTERNAL_46ff931a_4_k_cu_f3480971_104004cute7productE,@object
	.size		_ZN40_INTERNAL_46ff931a_4_k_cu_f3480971_104004cute7productE,(_ZN40_INTERNAL_46ff931a_4_k_cu_f3480971_104004cuda3std3__45__cpo3endE - _ZN40_INTERNAL_46ff931a_4_k_cu_f3480971_104004cute7productE)
_ZN40_INTERNAL_46ff931a_4_k_cu_f3480971_104004cute7productE:
	.zero		1
	.type		_ZN40_INTERNAL_46ff931a_4_k_cu_f3480971_104004cuda3std3__45__cpo3endE,@object
	.size		_ZN40_INTERNAL_46ff931a_4_k_cu_f3480971_104004cuda3std3__45__cpo3endE,(_ZN40_INTERNAL_46ff931a_4_k_cu_f3480971_104004cuda3std3__419piecewise_constructE - _ZN40_INTERNAL_46ff931a_4_k_cu_f3480971_104004cuda3std3__45__cpo3endE)
_ZN40_INTERNAL_46ff931a_4_k_cu_f3480971_104004cuda3std3__45__cpo3endE:
	.zero		1
	.type		_ZN40_INTERNAL_46ff931a_4_k_cu_f3480971_104004cuda3std3__419piecewise_constructE,@object
	.size		_ZN40_INTERNAL_46ff931a_4_k_cu_f3480971_104004cuda3std3__419piecewise_constructE,(_ZN40_INTERNAL_46ff931a_4_k_cu_f3480971_104004cuda3std3__45__cpo4cendE - _ZN40_INTERNAL_46ff931a_4_k_cu_f3480971_104004cuda3std3__419piecewise_constructE)
_ZN40_INTERNAL_46ff931a_4_k_cu_f3480971_104004cuda3std3__419piecewise_constructE:
	.zero		1
	.type		_ZN40_INTERNAL_46ff931a_4_k_cu_f3480971_104004cuda3std3__45__cpo4cendE,@object
	.size		_ZN40_INTERNAL_46ff931a_4_k_cu_f3480971_104004cuda3std3__45__cpo4cendE,(_ZN40_INTERNAL_46ff931a_4_k_cu_f3480971_104004cuda3std6ranges3__45__cpo4swapE - _ZN40_INTERNAL_46ff931a_4_k_cu_f3480971_104004cuda3std3__45__cpo4cendE)
_ZN40_INTERNAL_46ff931a_4_k_cu_f3480971_104004cuda3std3__45__cpo4cendE:
	.zero		1
	.type		_ZN40_INTERNAL_46ff931a_4_k_cu_f3480971_104004cuda3std6ranges3__45__cpo4swapE,@object
	.size		_ZN40_INTERNAL_46ff931a_4_k_cu_f3480971_104004cuda3std6ranges3__45__cpo4swapE,(.L_10 - _ZN40_INTERNAL_46ff931a_4_k_cu_f3480971_104004cuda3std6ranges3__45__cpo4swapE)
_ZN40_INTERNAL_46ff931a_4_k_cu_f3480971_104004cuda3std6ranges3__45__cpo4swapE:
	.zero		1
.L_10:


//--------------------- .nv.constant0._ZN7cutlass13device_kernelINS_4gemm6kernel13GemmUniversalIN4cute5tupleIJiiiiEEENS1_10collective13CollectiveMmaINS1_35MainloopSm100TmaUmmaWarpSpecializedILi4ELi2ELi4ENS5_IJNS4_1CILi1EEENSA_ILi2EEESB_EEEEENS5_IJNSA_ILi128EEENSA_ILi64EEESG_EEEaNS5_IJlSB_lEEEaSI_NS4_8TiledMMAINS4_8MMA_AtomIJNS4_15SM100_MMA_S8_SSIaaiLi128ELi64ELNS4_4UMMA5MajorE0ELSN_0ELNSM_8SaturateE0EEEEEENS4_6LayoutINS5_IJSB_SB_SB_EEENS5_IJNSA_ILi0EEEST_ST_EEEEENS5_IJNS4_10UnderscoreESW_SW_EEEEENS4_23SM90_TMA_LOAD_MULTICASTENS4_14ComposedLayoutINS4_7SwizzleILi2ELi4ELi3EEENS4_18smem_ptr_flag_bitsILi8EEENSR_INS5_IJNSA_ILi8EEESG_EEENS5_IJSG_SB_EEEEEEEvNS4_8identityENS4_13SM90_TMA_LOADES19_vS1A_EENS_8epilogue10collective18CollectiveEpilogueINS1D_23Sm100TmaWarpSpecializedILi1ELi1ELi64ELb0ELb0EEEJSH_NS5_IJNSR_ISF_SB_EENSR_ISG_SB_EEEEEaSI_aSI_NS1D_6fusion15FusionCallbacksIS1H_NS1L_17LinearCombinationIaiaiLNS_15FloatRoundStyleE2EEESH_S1K_JEEENS4_5SM1004TMEM4LOAD26SM100_TMEM_LOAD_32dp32b64xES1B_S19_NS4_39AutoVectorizingCopyWithAssumedAlignmentILi128EEENS4_14SM90_TMA_STOREES19_S1W_S1W_EEEvvEEEEvNT_6ParamsE --------------------------
	.section	.nv.constant0._ZN7cutlass13device_kernelINS_4gemm6kernel13GemmUniversalIN4cute5tupleIJiiiiEEENS1_10collective13CollectiveMmaINS1_35MainloopSm100TmaUmmaWarpSpecializedILi4ELi2ELi4ENS5_IJNS4_1CILi1EEENSA_ILi2EEESB_EEEEENS5_IJNSA_ILi128EEENSA_ILi64EEESG_EEEaNS5_IJlSB_lEEEaSI_NS4_8TiledMMAINS4_8MMA_AtomIJNS4_15SM100_MMA_S8_SSIaaiLi128ELi64ELNS4_4UMMA5MajorE0ELSN_0ELNSM_8SaturateE0EEEEEENS4_6LayoutINS5_IJSB_SB_SB_EEENS5_IJNSA_ILi0EEEST_ST_EEEEENS5_IJNS4_10UnderscoreESW_SW_EEEEENS4_23SM90_TMA_LOAD_MULTICASTENS4_14ComposedLayoutINS4_7SwizzleILi2ELi4ELi3EEENS4_18smem_ptr_flag_bitsILi8EEENSR_INS5_IJNSA_ILi8EEESG_EEENS5_IJSG_SB_EEEEEEEvNS4_8identityENS4_13SM90_TMA_LOADES19_vS1A_EENS_8epilogue10collective18CollectiveEpilogueINS1D_23Sm100TmaWarpSpecializedILi1ELi1ELi64ELb0ELb0EEEJSH_NS5_IJNSR_ISF_SB_EENSR_ISG_SB_EEEEEaSI_aSI_NS1D_6fusion15FusionCallbacksIS1H_NS1L_17LinearCombinationIaiaiLNS_15FloatRoundStyleE2EEESH_S1K_JEEENS4_5SM1004TMEM4LOAD26SM100_TMEM_LOAD_32dp32b64xES1B_S19_NS4_39AutoVectorizingCopyWithAssumedAlignmentILi128EEENS4_14SM90_TMA_STOREES19_S1W_S1W_EEEvvEEEEvNT_6ParamsE,"a",@progbits
	.sectionflags	@""
	.align	4
.nv.constant0._ZN7cutlass13device_kernelINS_4gemm6kernel13GemmUniversalIN4cute5tupleIJiiiiEEENS1_10collective13CollectiveMmaINS1_35MainloopSm100TmaUmmaWarpSpecializedILi4ELi2ELi4ENS5_IJNS4_1CILi1EEENSA_ILi2EEESB_EEEEENS5_IJNSA_ILi128EEENSA_ILi64EEESG_EEEaNS5_IJlSB_lEEEaSI_NS4_8TiledMMAINS4_8MMA_AtomIJNS4_15SM100_MMA_S8_SSIaaiLi128ELi64ELNS4_4UMMA5MajorE0ELSN_0ELNSM_8SaturateE0EEEEEENS4_6LayoutINS5_IJSB_SB_SB_EEENS5_IJNSA_ILi0EEEST_ST_EEEEENS5_IJNS4_10UnderscoreESW_SW_EEEEENS4_23SM90_TMA_LOAD_MULTICASTENS4_14ComposedLayoutINS4_7SwizzleILi2ELi4ELi3EEENS4_18smem_ptr_flag_bitsILi8EEENSR_INS5_IJNSA_ILi8EEESG_EEENS5_IJSG_SB_EEEEEEEvNS4_8identityENS4_13SM90_TMA_LOADES19_vS1A_EENS_8epilogue10collective18CollectiveEpilogueINS1D_23Sm100TmaWarpSpecializedILi1ELi1ELi64ELb0ELb0EEEJSH_NS5_IJNSR_ISF_SB_EENSR_ISG_SB_EEEEEaSI_aSI_NS1D_6fusion15FusionCallbacksIS1H_NS1L_17LinearCombinationIaiaiLNS_15FloatRoundStyleE2EEESH_S1K_JEEENS4_5SM1004TMEM4LOAD26SM100_TMEM_LOAD_32dp32b64xES1B_S19_NS4_39AutoVectorizingCopyWithAssumedAlignmentILi128EEENS4_14SM90_TMA_STOREES19_S1W_S1W_EEEvvEEEEvNT_6ParamsE:
	.zero		2944


//--------------------- SYMBOLS --------------------------

	.type		.nv.reservedSmem.offset0,@object
	.size		.nv.reservedSmem.offset0,0x4
	.type		.nv.reservedSmem.cap,@object
	.size		.nv.reservedSmem.cap,0x4
	.type		__assertfail,@function
